	.target	sm_90a

	.elftype	@"ET_EXEC"


//--------------------- .note.nv.tkinfo           --------------------------
	.section	.note.nv.tkinfo,"",@"SHT_NOTE"
	.sectionflags	@"SHF_NOTE_NV_TKINFO"
	.tkinfo
        /*0018*/ 	.word	0x00000002
        /*0030*/ 	.string	""
        /*0030*/ 	.string	"ptxas"
        /*0030*/ 	.string	"Cuda compilation tools, release 13.0, V13.0.88"
        /*0030*/ 	.string	"Build cuda_13.0.r13.0/compiler.36424714_0"
        /*0030*/ 	.string	"-arch sm_90a -m 64 "



//--------------------- .note.nv.cuinfo           --------------------------
	.section	.note.nv.cuinfo,"",@"SHT_NOTE"
	.sectionflags	@"SHF_NOTE_NV_CUINFO"
        /*0018*/ 	.short	0x0002
        /*001a*/ 	.short	0x005a
        /*001c*/ 	.short	0x0082
	.zero		2


//--------------------- .nv.info                  --------------------------
	.section	.nv.info,"",@"SHT_CUDA_INFO"
	.align	4


	//----- nvinfo : EIATTR_REGCOUNT
	.align		4
        /*0000*/ 	.byte	0x04, 0x2f
        /*0002*/ 	.short	(.L_15 - .L_14)
	.align		4
.L_14:
        /*0004*/ 	.word	index@(_ZN7cutlass13device_kernelINS_4gemm6kernel13GemmUniversalIN4cute5tupleIJiiiiEEENS1_10collective13CollectiveMmaINS1_34MainloopSm90TmaGmmaWarpSpecializedILi3ENS5_IJNS4_1CILi2EEESB_NSA_ILi1EEEEEENS1_35KernelTmaWarpSpecializedCooperativeEEENS5_IJNSA_ILi256EEESG_NSA_ILi64EEEEEENS_10bfloat16_tENS5_IJlSC_lEEESJ_SK_NS4_8TiledMMAINS4_8MMA_AtomIJNS4_4SM904GMMA28MMA_64x256x16_F32BF16BF16_SSILNSO_5MajorE0ELSQ_0ELNSO_7ScaleInE1ELSR_1EEEEEENS4_6LayoutINS5_IJSB_SC_SC_EEENS5_IJSC_NSA_ILi0EEESW_EEEEENS5_IJNS4_10UnderscoreESZ_SZ_EEEEENS4_23SM90_TMA_LOAD_MULTICASTENS4_14ComposedLayoutINS4_7SwizzleILi3ELi4ELi3EEENS4_18smem_ptr_flag_bitsILi16EEENSU_INS5_IJNSA_ILi8EEESH_EEENS5_IJSH_SC_EEEEEEEvNS4_8identityES12_S1C_vS1D_EENS_8epilogue10collective6detail29Sm90TmaWarpSpecializedAdapterINS1G_15DefaultEpilogueISJ_SK_SK_NS1F_6thread17LinearCombinationISJ_Li1EffLNS1K_9ScaleType4KindE0ELNS_15FloatRoundStyleE2ESJ_EENS1_15EpilogueDefaultEEEEEvvEEEEvNT_6ParamsE)
        /*0008*/ 	.word	0x000000a8


	//----- nvinfo : EIATTR_FRAME_SIZE
	.align		4
.L_15:
        /*000c*/ 	.byte	0x04, 0x11
        /*000e*/ 	.short	(.L_17 - .L_16)
	.align		4
.L_16:
        /*0010*/ 	.word	index@(_ZN7cutlass13device_kernelINS_4gemm6kernel13GemmUniversalIN4cute5tupleIJiiiiEEENS1_10collective13CollectiveMmaINS1_34MainloopSm90TmaGmmaWarpSpecializedILi3ENS5_IJNS4_1CILi2EEESB_NSA_ILi1EEEEEENS1_35KernelTmaWarpSpecializedCooperativeEEENS5_IJNSA_ILi256EEESG_NSA_ILi64EEEEEENS_10bfloat16_tENS5_IJlSC_lEEESJ_SK_NS4_8TiledMMAINS4_8MMA_AtomIJNS4_4SM904GMMA28MMA_64x256x16_F32BF16BF16_SSILNSO_5MajorE0ELSQ_0ELNSO_7ScaleInE1ELSR_1EEEEEENS4_6LayoutINS5_IJSB_SC_SC_EEENS5_IJSC_NSA_ILi0EEESW_EEEEENS5_IJNS4_10UnderscoreESZ_SZ_EEEEENS4_23SM90_TMA_LOAD_MULTICASTENS4_14ComposedLayoutINS4_7SwizzleILi3ELi4ELi3EEENS4_18smem_ptr_flag_bitsILi16EEENSU_INS5_IJNSA_ILi8EEESH_EEENS5_IJSH_SC_EEEEEEEvNS4_8identityES12_S1C_vS1D_EENS_8epilogue10collective6detail29Sm90TmaWarpSpecializedAdapterINS1G_15DefaultEpilogueISJ_SK_SK_NS1F_6thread17LinearCombinationISJ_Li1EffLNS1K_9ScaleType4KindE0ELNS_15FloatRoundStyleE2ESJ_EENS1_15EpilogueDefaultEEEEEvvEEEEvNT_6ParamsE)
        /*0014*/ 	.word	0x00000788


	//----- nvinfo : EIATTR_MIN_STACK_SIZE
	.align		4
.L_17:
        /*0018*/ 	.byte	0x04, 0x12
        /*001a*/ 	.short	(.L_19 - .L_18)
	.align		4
.L_18:
        /*001c*/ 	.word	index@(_ZN7cutlass13device_kernelINS_4gemm6kernel13GemmUniversalIN4cute5tupleIJiiiiEEENS1_10collective13CollectiveMmaINS1_34MainloopSm90TmaGmmaWarpSpecializedILi3ENS5_IJNS4_1CILi2EEESB_NSA_ILi1EEEEEENS1_35KernelTmaWarpSpecializedCooperativeEEENS5_IJNSA_ILi256EEESG_NSA_ILi64EEEEEENS_10bfloat16_tENS5_IJlSC_lEEESJ_SK_NS4_8TiledMMAINS4_8MMA_AtomIJNS4_4SM904GMMA28MMA_64x256x16_F32BF16BF16_SSILNSO_5MajorE0ELSQ_0ELNSO_7ScaleInE1ELSR_1EEEEEENS4_6LayoutINS5_IJSB_SC_SC_EEENS5_IJSC_NSA_ILi0EEESW_EEEEENS5_IJNS4_10UnderscoreESZ_SZ_EEEEENS4_23SM90_TMA_LOAD_MULTICASTENS4_14ComposedLayoutINS4_7SwizzleILi3ELi4ELi3EEENS4_18smem_ptr_flag_bitsILi16EEENSU_INS5_IJNSA_ILi8EEESH_EEENS5_IJSH_SC_EEEEEEEvNS4_8identityES12_S1C_vS1D_EENS_8epilogue10collective6detail29Sm90TmaWarpSpecializedAdapterINS1G_15DefaultEpilogueISJ_SK_SK_NS1F_6thread17LinearCombinationISJ_Li1EffLNS1K_9ScaleType4KindE0ELNS_15FloatRoundStyleE2ESJ_EENS1_15EpilogueDefaultEEEEEvvEEEEvNT_6ParamsE)
        /*0020*/ 	.word	0x00000788
.L_19:


//--------------------- .nv.compat                --------------------------
	.section	.nv.compat,"",@"SHT_CUDA_COMPAT_INFO"
	.align	4
        /*0000*/ 	.byte	0x02, 0x09, 0x01, 0x00, 0x02, 0x02, 0x04, 0x00, 0x02, 0x05, 0x05, 0x00, 0x03, 0x07, 0x01, 0x01
        /*0010*/ 	.byte	0x02, 0x03, 0x01, 0x00, 0x02, 0x06, 0x01, 0x00, 0x04, 0x0b, 0x08, 0x00, 0x00, 0x00, 0x00, 0x00
        /*0020*/ 	.byte	0x00, 0x00, 0x00, 0x00


//--------------------- .nv.info._ZN7cutlass13device_kernelINS_4gemm6kernel13GemmUniversalIN4cute5tupleIJiiiiEEENS1_10collective13CollectiveMmaINS1_34MainloopSm90TmaGmmaWarpSpecializedILi3ENS5_IJNS4_1CILi2EEESB_NSA_ILi1EEEEEENS1_35KernelTmaWarpSpecializedCooperativeEEENS5_IJNSA_ILi256EEESG_NSA_ILi64EEEEEENS_10bfloat16_tENS5_IJlSC_lEEESJ_SK_NS4_8TiledMMAINS4_8MMA_AtomIJNS4_4SM904GMMA28MMA_64x256x16_F32BF16BF16_SSILNSO_5MajorE0ELSQ_0ELNSO_7ScaleInE1ELSR_1EEEEEENS4_6LayoutINS5_IJSB_SC_SC_EEENS5_IJSC_NSA_ILi0EEESW_EEEEENS5_IJNS4_10UnderscoreESZ_SZ_EEEEENS4_23SM90_TMA_LOAD_MULTICASTENS4_14ComposedLayoutINS4_7SwizzleILi3ELi4ELi3EEENS4_18smem_ptr_flag_bitsILi16EEENSU_INS5_IJNSA_ILi8EEESH_EEENS5_IJSH_SC_EEEEEEEvNS4_8identityES12_S1C_vS1D_EENS_8epilogue10collective6detail29Sm90TmaWarpSpecializedAdapterINS1G_15DefaultEpilogueISJ_SK_SK_NS1F_6thread17LinearCombinationISJ_Li1EffLNS1K_9ScaleType4KindE0ELNS_15FloatRoundStyleE2ESJ_EENS1_15EpilogueDefaultEEEEEvvEEEEvNT_6ParamsE --------------------------
	.section	.nv.info._ZN7cutlass13device_kernelINS_4gemm6kernel13GemmUniversalIN4cute5tupleIJiiiiEEENS1_10collective13CollectiveMmaINS1_34MainloopSm90TmaGmmaWarpSpecializedILi3ENS5_IJNS4_1CILi2EEESB_NSA_ILi1EEEEEENS1_35KernelTmaWarpSpecializedCooperativeEEENS5_IJNSA_ILi256EEESG_NSA_ILi64EEEEEENS_10bfloat16_tENS5_IJlSC_lEEESJ_SK_NS4_8TiledMMAINS4_8MMA_AtomIJNS4_4SM904GMMA28MMA_64x256x16_F32BF16BF16_SSILNSO_5MajorE0ELSQ_0ELNSO_7ScaleInE1ELSR_1EEEEEENS4_6LayoutINS5_IJSB_SC_SC_EEENS5_IJSC_NSA_ILi0EEESW_EEEEENS5_IJNS4_10UnderscoreESZ_SZ_EEEEENS4_23SM90_TMA_LOAD_MULTICASTENS4_14ComposedLayoutINS4_7SwizzleILi3ELi4ELi3EEENS4_18smem_ptr_flag_bitsILi16EEENSU_INS5_IJNSA_ILi8EEESH_EEENS5_IJSH_SC_EEEEEEEvNS4_8identityES12_S1C_vS1D_EENS_8epilogue10collective6detail29Sm90TmaWarpSpecializedAdapterINS1G_15DefaultEpilogueISJ_SK_SK_NS1F_6thread17LinearCombinationISJ_Li1EffLNS1K_9ScaleType4KindE0ELNS_15FloatRoundStyleE2ESJ_EENS1_15EpilogueDefaultEEEEEvvEEEEvNT_6ParamsE,"",@"SHT_CUDA_INFO"
	.sectionflags	@""
	.align	4


	//----- nvinfo : EIATTR_CUDA_API_VERSION
	.align		4
        /*0000*/ 	.byte	0x04, 0x37
        /*0002*/ 	.short	(.L_21 - .L_20)
.L_20:
        /*0004*/ 	.word	0x00000082


	//----- nvinfo : EIATTR_KPARAM_INFO
	.align		4
.L_21:
        /*0008*/ 	.byte	0x04, 0x17
        /*000a*/ 	.short	(.L_23 - .L_22)
.L_22:
        /*000c*/ 	.word	0x00000000
        /*0010*/ 	.short	0x0000
        /*0012*/ 	.short	0x0070
        /*0014*/ 	.byte	0x00, 0xf0, 0x01, 0x10


	//----- nvinfo : EIATTR_SPARSE_MMA_MASK
	.align		4
.L_23:
        /*0018*/ 	.byte	0x03, 0x50
        /*001a*/ 	.short	0x0000


	//----- nvinfo : EIATTR_MAXREG_COUNT
	.align		4
        /*001c*/ 	.byte	0x03, 0x1b
        /*001e*/ 	.short	0x00a8


	//----- nvinfo : EIATTR_NUM_BARRIERS
	.align		4
        /*0020*/ 	.byte	0x02, 0x4c
        /*0022*/ 	.byte	0x01
	.zero		1


	//----- nvinfo : EIATTR_EXTERNS
	.align		4
        /*0024*/ 	.byte	0x04, 0x0f
        /*0026*/ 	.short	(.L_25 - .L_24)


	//   ....[0]....
	.align		4
.L_24:
        /*0028*/ 	.word	index@(__assertfail)


	//----- nvinfo : EIATTR_ANNOTATIONS
	.align		4
.L_25:
        /*002c*/ 	.byte	0x04, 0x55
        /*002e*/ 	.short	(.L_27 - .L_26)


	//   ....[0]....
.L_26:
        /*0030*/ 	.word	0x00000001
        /*0034*/ 	.byte	0xe0, 0x09, 0x00, 0x00, 0x01, 0x00, 0x00, 0x00, 0xf0, 0x09, 0x00, 0x00, 0x01, 0x00, 0x00, 0x00
        /* <DEDUP_REMOVED lines=716> */
        /*2d04*/ 	.byte	0xc0, 0xb1, 0x01, 0x00, 0x01, 0x00, 0x00, 0x00, 0xe0, 0xb1, 0x01, 0x00


	//----- nvinfo : EIATTR_MERCURY_ISA_VERSION
	.align		4
.L_27:
        /*2d10*/ 	.byte	0x03, 0x5f
        /*2d12*/ 	.short	0x0101


	//----- nvinfo : EIATTR_INT_WARP_WIDE_INSTR_OFFSETS
	.align		4
        /*2d14*/ 	.byte	0x04, 0x31
        /*2d16*/ 	.short	(.L_29 - .L_28)


	//   ....[0]....
.L_28:
        /*2d18*/ 	.word	0x00000560


	//   ....[1]....
        /*2d1c*/ 	.word	0x00000570


	//   ....[2]....
        /*2d20*/ 	.word	0x000006e0


	//----- nvinfo : EIATTR_COOP_GROUP_MASK_REGIDS
	.align		4
.L_29:
        /*2d24*/ 	.byte	0x04, 0x29
        /*2d26*/ 	.short	(.L_31 - .L_30)


	//   ....[0]....
.L_30:
        /*2d28*/ 	.word	0xffffffff


	//   ....[1]....
        /*2d2c*/ 	.word	0xffffffff


	//   ....[2]....
        /*2d30*/ 	.word	0xffffffff


	//   ....[3]....
        /*2d34*/ 	.word	0xffffffff


	//   ....[4]....
        /*2d38*/ 	.word	0xffffffff


	//   ....[5]....
        /*2d3c*/ 	.word	0xffffffff


	//----- nvinfo : EIATTR_COOP_GROUP_INSTR_OFFSETS
	.align		4
.L_31:
        /*2d40*/ 	.byte	0x04, 0x28
        /*2d42*/ 	.short	(.L_33 - .L_32)


	//   ....[0]....
.L_32:
        /*2d44*/ 	.word	0x00000070


	//   ....[1]....
        /*2d48*/ 	.word	0x00000080


	//   ....[2]....
        /*2d4c*/ 	.word	0x000001a0


	//   ....[3]....
        /*2d50*/ 	.word	0x000003b0


	//   ....[4]....
        /*2d54*/ 	.word	0x00000820


	//   ....[5]....
        /*2d58*/ 	.word	0x000013f0


	//----- nvinfo : EIATTR_REG_RECONFIG
	.align		4
.L_33:
        /*2d5c*/ 	.byte	0x01, 0x54
	.zero		2


	//----- nvinfo : EIATTR_SYSCALL_OFFSETS
	.align		4
        /*2d60*/ 	.byte	0x04, 0x46
        /*2d62*/ 	.short	(.L_35 - .L_34)


	//   ....[0]....
.L_34:
        /*2d64*/ 	.word	0x000015a0


	//----- nvinfo : EIATTR_MBARRIER_INSTR_OFFSETS
	.align		4
.L_35:
        /*2d68*/ 	.byte	0x04, 0x39
        /*2d6a*/ 	.short	(.L_37 - .L_36)


	//   ....[0]....
.L_36:
        /*2d6c*/ 	.word	0x00000320
        /*2d70*/ 	.word	0x000000ff
        /*2d74*/ 	.word	0x00000000
        /*2d78*/ 	.short	0x0100
        /*2d7a*/ 	.byte	0x08
	.zero		1


	//   ....[1]....
        /*2d7c*/ 	.word	0x00000330
        /*2d80*/ 	.word	0x000000ff
        /*2d84*/ 	.word	0x00000018
        /*2d88*/ 	.short	0x0100
        /*2d8a*/ 	.byte	0x08
	.zero		1


	//   ....[2]....
        /*2d8c*/ 	.word	0x00000340
        /*2d90*/ 	.word	0x000000ff
        /*2d94*/ 	.word	0x00000008
        /*2d98*/ 	.short	0x0100
        /*2d9a*/ 	.byte	0x08
	.zero		1


	//   ....[3]....
        /*2d9c*/ 	.word	0x00000350
        /*2da0*/ 	.word	0x000000ff
        /*2da4*/ 	.word	0x00000020
        /*2da8*/ 	.short	0x0100
        /*2daa*/ 	.byte	0x08
	.zero		1


	//   ....[4]....
        /*2dac*/ 	.word	0x00000360
        /*2db0*/ 	.word	0x000000ff
        /*2db4*/ 	.word	0x00000010
        /*2db8*/ 	.short	0x0100
        /*2dba*/ 	.byte	0x08
	.zero		1


	//   ....[5]....
        /*2dbc*/ 	.word	0x00000370
        /*2dc0*/ 	.word	0x000000ff
        /*2dc4*/ 	.word	0x00000028
        /*2dc8*/ 	.short	0x0100
        /*2dca*/ 	.byte	0x08
	.zero		1


	//   ....[6]....
        /*2dcc*/ 	.word	0x00000750
        /*2dd0*/ 	.word	0x000000ff
        /*2dd4*/ 	.word	0x00000040
        /*2dd8*/ 	.short	0x0100
        /*2dda*/ 	.byte	0x06
	.zero		1


	//   ....[7]....
        /*2ddc*/ 	.word	0x00000780
        /*2de0*/ 	.word	0x000000ff
        /*2de4*/ 	.word	0x00000048
        /*2de8*/ 	.short	0x0100
        /*2dea*/ 	.byte	0x06
	.zero		1


	//   ....[8]....
        /*2dec*/ 	.word	0x00001680
        /*2df0*/ 	.word	0x00000004
        /*2df4*/ 	.word	0x00000000
        /*2df8*/ 	.short	0x010a
        /*2dfa*/ 	.byte	0x3f
	.zero		1


	//   ....[9]....
        /*2dfc*/ 	.word	0x000016c0
        /*2e00*/ 	.word	0x00000004
        /*2e04*/ 	.word	0x00000000
        /*2e08*/ 	.short	0x010a
        /*2e0a*/ 	.byte	0x3f
	.zero		1


	//   ....[10]....
        /*2e0c*/ 	.word	0x00004d10
        /*2e10*/ 	.word	0x00000004
        /*2e14*/ 	.word	0x00000000
        /*2e18*/ 	.short	0x010a
        /*2e1a*/ 	.byte	0x3f
	.zero		1


	//   ....[11]....
        /*2e1c*/ 	.word	0x00004d50
        /*2e20*/ 	.word	0x00000004
        /*2e24*/ 	.word	0x00000000
        /*2e28*/ 	.short	0x010a
        /*2e2a*/ 	.byte	0x3f
	.zero		1


	//   ....[12]....
        /*2e2c*/ 	.word	0x00008e40
        /*2e30*/ 	.word	0x00000004
        /*2e34*/ 	.word	0x00000000
        /*2e38*/ 	.short	0x0101
        /*2e3a*/ 	.byte	0x3f
	.zero		1


	//   ....[13]....
        /*2e3c*/ 	.word	0x00009060
        /*2e40*/ 	.word	0x00000000
        /*2e44*/ 	.word	0x00000000
        /*2e48*/ 	.short	0x0101
        /*2e4a*/ 	.byte	0x3f
	.zero		1


	//   ....[14]....
        /*2e4c*/ 	.word	0x0001ad20
        /*2e50*/ 	.word	0x0000000a
        /*2e54*/ 	.word	0x00000018
        /*2e58*/ 	.short	0x010a
        /*2e5a*/ 	.byte	0x3f
	.zero		1


	//   ....[15]....
        /*2e5c*/ 	.word	0x0001b0e0
        /*2e60*/ 	.word	0x00000002
        /*2e64*/ 	.word	0x00000048
        /*2e68*/ 	.short	0x0101
        /*2e6a*/ 	.byte	0x3f
	.zero		1


	//   ....[16]....
        /*2e6c*/ 	.word	0x0001b8e0
        /*2e70*/ 	.word	0x00000005
        /*2e74*/ 	.word	0x00000000
        /*2e78*/ 	.short	0x010a
        /*2e7a*/ 	.byte	0x3f
	.zero		1


	//   ....[17]....
        /*2e7c*/ 	.word	0x0001b970
        /*2e80*/ 	.word	0x00000007
        /*2e84*/ 	.word	0x00000000
        /*2e88*/ 	.short	0x010a
        /*2e8a*/ 	.byte	0x3f
	.zero		1


	//   ....[18]....
        /*2e8c*/ 	.word	0x0001ba00
        /*2e90*/ 	.word	0x00000003
        /*2e94*/ 	.word	0x00000000
        /*2e98*/ 	.short	0x010a
        /*2e9a*/ 	.byte	0x3f
	.zero		1


	//   ....[19]....
        /*2e9c*/ 	.word	0x0001ba60
        /*2ea0*/ 	.word	0x00000004
        /*2ea4*/ 	.word	0x00000000
        /*2ea8*/ 	.short	0x010a
        /*2eaa*/ 	.byte	0x3f
	.zero		1


	//   ....[20]....
        /*2eac*/ 	.word	0x0001bab0
        /*2eb0*/ 	.word	0x00000004
        /*2eb4*/ 	.word	0x00000000
        /*2eb8*/ 	.short	0x010a
        /*2eba*/ 	.byte	0x3f
	.zero		1


	//   ....[21]....
        /*2ebc*/ 	.word	0x0001bb80
        /*2ec0*/ 	.word	0x0000000a
        /*2ec4*/ 	.word	0x00000018
        /*2ec8*/ 	.short	0x010a
        /*2eca*/ 	.byte	0x3f
	.zero		1


	//   ....[22]....
        /*2ecc*/ 	.word	0x0001bc50
        /*2ed0*/ 	.word	0x00000005
        /*2ed4*/ 	.word	0x00000000
        /*2ed8*/ 	.short	0x010a
        /*2eda*/ 	.byte	0x3f
	.zero		1


	//   ....[23]....
        /*2edc*/ 	.word	0x0001bca0
        /*2ee0*/ 	.word	0x00000007
        /*2ee4*/ 	.word	0x00000000
        /*2ee8*/ 	.short	0x010a
        /*2eea*/ 	.byte	0x3f
	.zero		1


	//----- nvinfo : EIATTR_NUM_MBARRIERS
	.align		4
.L_37:
        /*2eec*/ 	.byte	0x03, 0x38
        /*2eee*/ 	.short	0x0008


	//----- nvinfo : EIATTR_EXIT_INSTR_OFFSETS
	.align		4
        /*2ef0*/ 	.byte	0x04, 0x1c
        /*2ef2*/ 	.short	(.L_39 - .L_38)


	//   ....[0]....
.L_38:
        /*2ef4*/ 	.word	0x00000a80


	//   ....[1]....
        /*2ef8*/ 	.word	0x00001310


	//   ....[2]....
        /*2efc*/ 	.word	0x0001a2b0


	//   ....[3]....
        /*2f00*/ 	.word	0x0001a8d0


	//   ....[4]....
        /*2f04*/ 	.word	0x0001ba50


	//----- nvinfo : EIATTR_MAX_THREADS
	.align		4
.L_39:
        /*2f08*/ 	.byte	0x04, 0x05
        /*2f0a*/ 	.short	(.L_41 - .L_40)
.L_40:
        /*2f0c*/ 	.word	0x00000180
        /*2f10*/ 	.word	0x00000001
        /*2f14*/ 	.word	0x00000001


	//----- nvinfo : EIATTR_CRS_STACK_SIZE
	.align		4
.L_41:
        /*2f18*/ 	.byte	0x04, 0x1e
        /*2f1a*/ 	.short	(.L_43 - .L_42)
.L_42:
        /*2f1c*/ 	.word	0x00000000


	//----- nvinfo : EIATTR_CBANK_PARAM_SIZE
	.align		4
.L_43:
        /*2f20*/ 	.byte	0x03, 0x19
        /*2f22*/ 	.short	0x0470


	//----- nvinfo : EIATTR_PARAM_CBANK
	.align		4
        /*2f24*/ 	.byte	0x04, 0x0a
        /*2f26*/ 	.short	(.L_45 - .L_44)
	.align		4
.L_44:
        /*2f28*/ 	.word	index@(.nv.constant0._ZN7cutlass13device_kernelINS_4gemm6kernel13GemmUniversalIN4cute5tupleIJiiiiEEENS1_10collective13CollectiveMmaINS1_34MainloopSm90TmaGmmaWarpSpecializedILi3ENS5_IJNS4_1CILi2EEESB_NSA_ILi1EEEEEENS1_35KernelTmaWarpSpecializedCooperativeEEENS5_IJNSA_ILi256EEESG_NSA_ILi64EEEEEENS_10bfloat16_tENS5_IJlSC_lEEESJ_SK_NS4_8TiledMMAINS4_8MMA_AtomIJNS4_4SM904GMMA28MMA_64x256x16_F32BF16BF16_SSILNSO_5MajorE0ELSQ_0ELNSO_7ScaleInE1ELSR_1EEEEEENS4_6LayoutINS5_IJSB_SC_SC_EEENS5_IJSC_NSA_ILi0EEESW_EEEEENS5_IJNS4_10UnderscoreESZ_SZ_EEEEENS4_23SM90_TMA_LOAD_MULTICASTENS4_14ComposedLayoutINS4_7SwizzleILi3ELi4ELi3EEENS4_18smem_ptr_flag_bitsILi16EEENSU_INS5_IJNSA_ILi8EEESH_EEENS5_IJSH_SC_EEEEEEEvNS4_8identityES12_S1C_vS1D_EENS_8epilogue10collective6detail29Sm90TmaWarpSpecializedAdapterINS1G_15DefaultEpilogueISJ_SK_SK_NS1F_6thread17LinearCombinationISJ_Li1EffLNS1K_9ScaleType4KindE0ELNS_15FloatRoundStyleE2ESJ_EENS1_15EpilogueDefaultEEEEEvvEEEEvNT_6ParamsE)
        /*2f2c*/ 	.short	0x0210
        /*2f2e*/ 	.short	0x0470


	//----- nvinfo : EIATTR_SW_WAR
	.align		4
.L_45:
        /*2f30*/ 	.byte	0x04, 0x36
        /*2f32*/ 	.short	(.L_47 - .L_46)
.L_46:
        /*2f34*/ 	.word	0x00000008
.L_47:


//--------------------- .nv.callgraph             --------------------------
	.section	.nv.callgraph,"",@"SHT_CUDA_CALLGRAPH"
	.align	4
	.sectionentsize	8
	.align		4
        /*0000*/ 	.word	0x00000000
	.align		4
        /*0004*/ 	.word	0xffffffff
	.align		4
        /*0008*/ 	.word	index@(_ZN7cutlass13device_kernelINS_4gemm6kernel13GemmUniversalIN4cute5tupleIJiiiiEEENS1_10collective13CollectiveMmaINS1_34MainloopSm90TmaGmmaWarpSpecializedILi3ENS5_IJNS4_1CILi2EEESB_NSA_ILi1EEEEEENS1_35KernelTmaWarpSpecializedCooperativeEEENS5_IJNSA_ILi256EEESG_NSA_ILi64EEEEEENS_10bfloat16_tENS5_IJlSC_lEEESJ_SK_NS4_8TiledMMAINS4_8MMA_AtomIJNS4_4SM904GMMA28MMA_64x256x16_F32BF16BF16_SSILNSO_5MajorE0ELSQ_0ELNSO_7ScaleInE1ELSR_1EEEEEENS4_6LayoutINS5_IJSB_SC_SC_EEENS5_IJSC_NSA_ILi0EEESW_EEEEENS5_IJNS4_10UnderscoreESZ_SZ_EEEEENS4_23SM90_TMA_LOAD_MULTICASTENS4_14ComposedLayoutINS4_7SwizzleILi3ELi4ELi3EEENS4_18smem_ptr_flag_bitsILi16EEENSU_INS5_IJNSA_ILi8EEESH_EEENS5_IJSH_SC_EEEEEEEvNS4_8identityES12_S1C_vS1D_EENS_8epilogue10collective6detail29Sm90TmaWarpSpecializedAdapterINS1G_15DefaultEpilogueISJ_SK_SK_NS1F_6thread17LinearCombinationISJ_Li1EffLNS1K_9ScaleType4KindE0ELNS_15FloatRoundStyleE2ESJ_EENS1_15EpilogueDefaultEEEEEvvEEEEvNT_6ParamsE)
	.align		4
        /*000c*/ 	.word	index@(__assertfail)
	.align		4
        /*0010*/ 	.word	0x00000000
	.align		4
        /*0014*/ 	.word	0xfffffffe
	.align		4
        /*0018*/ 	.word	0x00000000
	.align		4
        /*001c*/ 	.word	0xfffffffd
	.align		4
        /*0020*/ 	.word	0x00000000
	.align		4
        /*0024*/ 	.word	0xfffffffc


//--------------------- .nv.constant4             --------------------------
	.section	.nv.constant4,"a",@progbits
	.align	8
	.align		8
.nv.constant4:
        /*0000*/ 	.dword	__assertfail
	.align		8
        /*0008*/ 	.dword	__unnamed_1
	.align		8
        /*0010*/ 	.dword	_ZN39_INTERNAL_7ad9e303_4_k_cu_ac918bf2_34414cuda3std3__45__cpo5beginE
	.align		8
        /*0018*/ 	.dword	_ZN39_INTERNAL_7ad9e303_4_k_cu_ac918bf2_34414cuda3std3__45__cpo3endE
	.align		8
        /*0020*/ 	.dword	_ZN39_INTERNAL_7ad9e303_4_k_cu_ac918bf2_34414cuda3std3__45__cpo6cbeginE
	.align		8
        /*0028*/ 	.dword	_ZN39_INTERNAL_7ad9e303_4_k_cu_ac918bf2_34414cuda3std3__45__cpo4cendE
	.align		8
        /*0030*/ 	.dword	_ZN39_INTERNAL_7ad9e303_4_k_cu_ac918bf2_34414cuda3std3__441_GLOBAL__N__7ad9e303_4_k_cu_ac918bf2_34416ignoreE
	.align		8
        /*0038*/ 	.dword	_ZN39_INTERNAL_7ad9e303_4_k_cu_ac918bf2_34414cuda3std3__419piecewise_constructE
	.align		8
        /*0040*/ 	.dword	_ZN39_INTERNAL_7ad9e303_4_k_cu_ac918bf2_34414cuda3std3__48in_placeE
	.align		8
        /*0048*/ 	.dword	_ZN39_INTERNAL_7ad9e303_4_k_cu_ac918bf2_34414cuda3std6ranges3__45__cpo4swapE
	.align		8
        /*0050*/ 	.dword	_ZN39_INTERNAL_7ad9e303_4_k_cu_ac918bf2_34414cuda3std6ranges3__45__cpo9iter_moveE
	.align		8
        /*0058*/ 	.dword	_ZN39_INTERNAL_7ad9e303_4_k_cu_ac918bf2_34414cute7productE
	.align		8
        /*0060*/ 	.dword	_ZN39_INTERNAL_7ad9e303_4_k_cu_ac918bf2_34414cute1_E
	.align		8
        /*0068*/ 	.dword	$str$22
	.align		8
        /*0070*/ 	.dword	$str$23


//--------------------- .text._ZN7cutlass13device_kernelINS_4gemm6kernel13GemmUniversalIN4cute5tupleIJiiiiEEENS1_10collective13CollectiveMmaINS1_34MainloopSm90TmaGmmaWarpSpecializedILi3ENS5_IJNS4_1CILi2EEESB_NSA_ILi1EEEEEENS1_35KernelTmaWarpSpecializedCooperativeEEENS5_IJNSA_ILi256EEESG_NSA_ILi64EEEEEENS_10bfloat16_tENS5_IJlSC_lEEESJ_SK_NS4_8TiledMMAINS4_8MMA_AtomIJNS4_4SM904GMMA28MMA_64x256x16_F32BF16BF16_SSILNSO_5MajorE0ELSQ_0ELNSO_7ScaleInE1ELSR_1EEEEEENS4_6LayoutINS5_IJSB_SC_SC_EEENS5_IJSC_NSA_ILi0EEESW_EEEEENS5_IJNS4_10UnderscoreESZ_SZ_EEEEENS4_23SM90_TMA_LOAD_MULTICASTENS4_14ComposedLayoutINS4_7SwizzleILi3ELi4ELi3EEENS4_18smem_ptr_flag_bitsILi16EEENSU_INS5_IJNSA_ILi8EEESH_EEENS5_IJSH_SC_EEEEEEEvNS4_8identityES12_S1C_vS1D_EENS_8epilogue10collective6detail29Sm90TmaWarpSpecializedAdapterINS1G_15DefaultEpilogueISJ_SK_SK_NS1F_6thread17LinearCombinationISJ_Li1EffLNS1K_9ScaleType4KindE0ELNS_15FloatRoundStyleE2ESJ_EENS1_15EpilogueDefaultEEEEEvvEEEEvNT_6ParamsE --------------------------
	.section	.text._ZN7cutlass13device_kernelINS_4gemm6kernel13GemmUniversalIN4cute5tupleIJiiiiEEENS1_10collective13CollectiveMmaINS1_34MainloopSm90TmaGmmaWarpSpecializedILi3ENS5_IJNS4_1CILi2EEESB_NSA_ILi1EEEEEENS1_35KernelTmaWarpSpecializedCooperativeEEENS5_IJNSA_ILi256EEESG_NSA_ILi64EEEEEENS_10bfloat16_tENS5_IJlSC_lEEESJ_SK_NS4_8TiledMMAINS4_8MMA_AtomIJNS4_4SM904GMMA28MMA_64x256x16_F32BF16BF16_SSILNSO_5MajorE0ELSQ_0ELNSO_7ScaleInE1ELSR_1EEEEEENS4_6LayoutINS5_IJSB_SC_SC_EEENS5_IJSC_NSA_ILi0EEESW_EEEEENS5_IJNS4_10UnderscoreESZ_SZ_EEEEENS4_23SM90_TMA_LOAD_MULTICASTENS4_14ComposedLayoutINS4_7SwizzleILi3ELi4ELi3EEENS4_18smem_ptr_flag_bitsILi16EEENSU_INS5_IJNSA_ILi8EEESH_EEENS5_IJSH_SC_EEEEEEEvNS4_8identityES12_S1C_vS1D_EENS_8epilogue10collective6detail29Sm90TmaWarpSpecializedAdapterINS1G_15DefaultEpilogueISJ_SK_SK_NS1F_6thread17LinearCombinationISJ_Li1EffLNS1K_9ScaleType4KindE0ELNS_15FloatRoundStyleE2ESJ_EENS1_15EpilogueDefaultEEEEEvvEEEEvNT_6ParamsE,"ax",@progbits
	.align	128
.text._ZN7cutlass13device_kernelINS_4gemm6kernel13GemmUniversalIN4cute5tupleIJiiiiEEENS1_10collective13CollectiveMmaINS1_34MainloopSm90TmaGmmaWarpSpecializedILi3ENS5_IJNS4_1CILi2EEESB_NSA_ILi1EEEEEENS1_35KernelTmaWarpSpecializedCooperativeEEENS5_IJNSA_ILi256EEESG_NSA_ILi64EEEEEENS_10bfloat16_tENS5_IJlSC_lEEESJ_SK_NS4_8TiledMMAINS4_8MMA_AtomIJNS4_4SM904GMMA28MMA_64x256x16_F32BF16BF16_SSILNSO_5MajorE0ELSQ_0ELNSO_7ScaleInE1ELSR_1EEEEEENS4_6LayoutINS5_IJSB_SC_SC_EEENS5_IJSC_NSA_ILi0EEESW_EEEEENS5_IJNS4_10UnderscoreESZ_SZ_EEEEENS4_23SM90_TMA_LOAD_MULTICASTENS4_14ComposedLayoutINS4_7SwizzleILi3ELi4ELi3EEENS4_18smem_ptr_flag_bitsILi16EEENSU_INS5_IJNSA_ILi8EEESH_EEENS5_IJSH_SC_EEEEEEEvNS4_8identityES12_S1C_vS1D_EENS_8epilogue10collective6detail29Sm90TmaWarpSpecializedAdapterINS1G_15DefaultEpilogueISJ_SK_SK_NS1F_6thread17LinearCombinationISJ_Li1EffLNS1K_9ScaleType4KindE0ELNS_15FloatRoundStyleE2ESJ_EENS1_15EpilogueDefaultEEEEEvvEEEEvNT_6ParamsE:
        .type           _ZN7cutlass13device_kernelINS_4gemm6kernel13GemmUniversalIN4cute5tupleIJiiiiEEENS1_10collective13CollectiveMmaINS1_34MainloopSm90TmaGmmaWarpSpecializedILi3ENS5_IJNS4_1CILi2EEESB_NSA_ILi1EEEEEENS1_35KernelTmaWarpSpecializedCooperativeEEENS5_IJNSA_ILi256EEESG_NSA_ILi64EEEEEENS_10bfloat16_tENS5_IJlSC_lEEESJ_SK_NS4_8TiledMMAINS4_8MMA_AtomIJNS4_4SM904GMMA28MMA_64x256x16_F32BF16BF16_SSILNSO_5MajorE0ELSQ_0ELNSO_7ScaleInE1ELSR_1EEEEEENS4_6LayoutINS5_IJSB_SC_SC_EEENS5_IJSC_NSA_ILi0EEESW_EEEEENS5_IJNS4_10UnderscoreESZ_SZ_EEEEENS4_23SM90_TMA_LOAD_MULTICASTENS4_14ComposedLayoutINS4_7SwizzleILi3ELi4ELi3EEENS4_18smem_ptr_flag_bitsILi16EEENSU_INS5_IJNSA_ILi8EEESH_EEENS5_IJSH_SC_EEEEEEEvNS4_8identityES12_S1C_vS1D_EENS_8epilogue10collective6detail29Sm90TmaWarpSpecializedAdapterINS1G_15DefaultEpilogueISJ_SK_SK_NS1F_6thread17LinearCombinationISJ_Li1EffLNS1K_9ScaleType4KindE0ELNS_15FloatRoundStyleE2ESJ_EENS1_15EpilogueDefaultEEEEEvvEEEEvNT_6ParamsE,@function
        .size           _ZN7cutlass13device_kernelINS_4gemm6kernel13GemmUniversalIN4cute5tupleIJiiiiEEENS1_10collective13CollectiveMmaINS1_34MainloopSm90TmaGmmaWarpSpecializedILi3ENS5_IJNS4_1CILi2EEESB_NSA_ILi1EEEEEENS1_35KernelTmaWarpSpecializedCooperativeEEENS5_IJNSA_ILi256EEESG_NSA_ILi64EEEEEENS_10bfloat16_tENS5_IJlSC_lEEESJ_SK_NS4_8TiledMMAINS4_8MMA_AtomIJNS4_4SM904GMMA28MMA_64x256x16_F32BF16BF16_SSILNSO_5MajorE0ELSQ_0ELNSO_7ScaleInE1ELSR_1EEEEEENS4_6LayoutINS5_IJSB_SC_SC_EEENS5_IJSC_NSA_ILi0EEESW_EEEEENS5_IJNS4_10UnderscoreESZ_SZ_EEEEENS4_23SM90_TMA_LOAD_MULTICASTENS4_14ComposedLayoutINS4_7SwizzleILi3ELi4ELi3EEENS4_18smem_ptr_flag_bitsILi16EEENSU_INS5_IJNSA_ILi8EEESH_EEENS5_IJSH_SC_EEEEEEEvNS4_8identityES12_S1C_vS1D_EENS_8epilogue10collective6detail29Sm90TmaWarpSpecializedAdapterINS1G_15DefaultEpilogueISJ_SK_SK_NS1F_6thread17LinearCombinationISJ_Li1EffLNS1K_9ScaleType4KindE0ELNS_15FloatRoundStyleE2ESJ_EENS1_15EpilogueDefaultEEEEEvvEEEEvNT_6ParamsE,(.L_x_579 - _ZN7cutlass13device_kernelINS_4gemm6kernel13GemmUniversalIN4cute5tupleIJiiiiEEENS1_10collective13CollectiveMmaINS1_34MainloopSm90TmaGmmaWarpSpecializedILi3ENS5_IJNS4_1CILi2EEESB_NSA_ILi1EEEEEENS1_35KernelTmaWarpSpecializedCooperativeEEENS5_IJNSA_ILi256EEESG_NSA_ILi64EEEEEENS_10bfloat16_tENS5_IJlSC_lEEESJ_SK_NS4_8TiledMMAINS4_8MMA_AtomIJNS4_4SM904GMMA28MMA_64x256x16_F32BF16BF16_SSILNSO_5MajorE0ELSQ_0ELNSO_7ScaleInE1ELSR_1EEEEEENS4_6LayoutINS5_IJSB_SC_SC_EEENS5_IJSC_NSA_ILi0EEESW_EEEEENS5_IJNS4_10UnderscoreESZ_SZ_EEEEENS4_23SM90_TMA_LOAD_MULTICASTENS4_14ComposedLayoutINS4_7SwizzleILi3ELi4ELi3EEENS4_18smem_ptr_flag_bitsILi16EEENSU_INS5_IJNSA_ILi8EEESH_EEENS5_IJSH_SC_EEEEEEEvNS4_8identityES12_S1C_vS1D_EENS_8epilogue10collective6detail29Sm90TmaWarpSpecializedAdapterINS1G_15DefaultEpilogueISJ_SK_SK_NS1F_6thread17LinearCombinationISJ_Li1EffLNS1K_9ScaleType4KindE0ELNS_15FloatRoundStyleE2ESJ_EENS1_15EpilogueDefaultEEEEEvvEEEEvNT_6ParamsE)
        .other          _ZN7cutlass13device_kernelINS_4gemm6kernel13GemmUniversalIN4cute5tupleIJiiiiEEENS1_10collective13CollectiveMmaINS1_34MainloopSm90TmaGmmaWarpSpecializedILi3ENS5_IJNS4_1CILi2EEESB_NSA_ILi1EEEEEENS1_35KernelTmaWarpSpecializedCooperativeEEENS5_IJNSA_ILi256EEESG_NSA_ILi64EEEEEENS_10bfloat16_tENS5_IJlSC_lEEESJ_SK_NS4_8TiledMMAINS4_8MMA_AtomIJNS4_4SM904GMMA28MMA_64x256x16_F32BF16BF16_SSILNSO_5MajorE0ELSQ_0ELNSO_7ScaleInE1ELSR_1EEEEEENS4_6LayoutINS5_IJSB_SC_SC_EEENS5_IJSC_NSA_ILi0EEESW_EEEEENS5_IJNS4_10UnderscoreESZ_SZ_EEEEENS4_23SM90_TMA_LOAD_MULTICASTENS4_14ComposedLayoutINS4_7SwizzleILi3ELi4ELi3EEENS4_18smem_ptr_flag_bitsILi16EEENSU_INS5_IJNSA_ILi8EEESH_EEENS5_IJSH_SC_EEEEEEEvNS4_8identityES12_S1C_vS1D_EENS_8epilogue10collective6detail29Sm90TmaWarpSpecializedAdapterINS1G_15DefaultEpilogueISJ_SK_SK_NS1F_6thread17LinearCombinationISJ_Li1EffLNS1K_9ScaleType4KindE0ELNS_15FloatRoundStyleE2ESJ_EENS1_15EpilogueDefaultEEEEEvvEEEEvNT_6ParamsE,@"STO_CUDA_ENTRY STV_DEFAULT"
_ZN7cutlass13device_kernelINS_4gemm6kernel13GemmUniversalIN4cute5tupleIJiiiiEEENS1_10collective13CollectiveMmaINS1_34MainloopSm90TmaGmmaWarpSpecializedILi3ENS5_IJNS4_1CILi2EEESB_NSA_ILi1EEEEEENS1_35KernelTmaWarpSpecializedCooperativeEEENS5_IJNSA_ILi256EEESG_NSA_ILi64EEEEEENS_10bfloat16_tENS5_IJlSC_lEEESJ_SK_NS4_8TiledMMAINS4_8MMA_AtomIJNS4_4SM904GMMA28MMA_64x256x16_F32BF16BF16_SSILNSO_5MajorE0ELSQ_0ELNSO_7ScaleInE1ELSR_1EEEEEENS4_6LayoutINS5_IJSB_SC_SC_EEENS5_IJSC_NSA_ILi0EEESW_EEEEENS5_IJNS4_10UnderscoreESZ_SZ_EEEEENS4_23SM90_TMA_LOAD_MULTICASTENS4_14ComposedLayoutINS4_7SwizzleILi3ELi4ELi3EEENS4_18smem_ptr_flag_bitsILi16EEENSU_INS5_IJNSA_ILi8EEESH_EEENS5_IJSH_SC_EEEEEEEvNS4_8identityES12_S1C_vS1D_EENS_8epilogue10collective6detail29Sm90TmaWarpSpecializedAdapterINS1G_15DefaultEpilogueISJ_SK_SK_NS1F_6thread17LinearCombinationISJ_Li1EffLNS1K_9ScaleType4KindE0ELNS_15FloatRoundStyleE2ESJ_EENS1_15EpilogueDefaultEEEEEvvEEEEvNT_6ParamsE:
[----:B------:R-:W0:Y:S02]  /*0000*/  LDC R1, c[0x0][0x28] ;  /* 0x00000a00ff017b82 */ /* 0x000e240000000800 */
[----:B0-----:R-:W-:Y:S01]  /*0010*/  VIADD R1, R1, 0xfffff878 ;  /* 0xfffff87801017836 */ /* 0x001fe20000000000 */
[----:B------:R-:W0:Y:S01]  /*0020*/  S2R R4, SR_TID.X ;  /* 0x0000000000047919 */ /* 0x000e220000002100 */
[----:B------:R-:W-:Y:S01]  /*0030*/  ELECT P0, URZ, PT ;  /* 0x00000000003f782f */ /* 0x000fe20003800000 */
[----:B------:R-:W-:Y:S01]  /*0040*/  BSSY B0, `(.L_x_0) ;  /* 0x0000015000007945 */ /* 0x000fe20003800000 */
[--C-:B0-----:R-:W-:Y:S02]  /*0050*/  SHF.R.U32.HI R0, RZ, 0x5, R4.reuse ;  /* 0x00000005ff007819 */ /* 0x101fe40000011604 */
[----:B------:R-:W-:-:S03]  /*0060*/  SHF.R.U32.HI R2, RZ, 0x7, R4 ;  /* 0x00000007ff027819 */ /* 0x000fc60000011604 */
[----:B------:R-:W0:Y:S04]  /*0070*/  SHFL.IDX PT, R3, R0, RZ, 0x1f ;  /* 0x00001fff00037589 */ /* 0x000e2800000e0000 */
[----:B------:R-:W1:Y:S01]  /*0080*/  SHFL.IDX PT, R2, R2, RZ, 0x1f ;  /* 0x00001fff02027589 */ /* 0x000e6200000e0000 */
[----:B0-----:R-:W-:Y:S02]  /*0090*/  R2UR UR9, R3 ;  /* 0x00000000030972ca */ /* 0x001fe400000e0000 */
[----:B-1----:R-:W-:-:S11]  /*00a0*/  R2UR UR5, R2 ;  /* 0x00000000020572ca */ /* 0x002fd600000e0000 */
[----:B------:R-:W-:Y:S02]  /*00b0*/  USHF.R.S32.HI UR4, URZ, 0x1f, UR9 ;  /* 0x0000001f3f047899 */ /* 0x000fe40008011409 */
[----:B------:R-:W-:Y:S02]  /*00c0*/  ISETP.NE.OR P0, PT, RZ, UR9, !P0 ;  /* 0x00000009ff007c0c */ /* 0x000fe4000c705670 */
[----:B------:R-:W-:-:S04]  /*00d0*/  ULEA.HI UR4, UR4, UR9, URZ, 0x2 ;  /* 0x0000000904047291 */ /* 0x000fc8000f8f103f */
[----:B------:R-:W-:-:S04]  /*00e0*/  ULOP3.LUT UR4, UR4, 0xfffffffc, URZ, 0xc0, !UPT ;  /* 0xfffffffc04047892 */ /* 0x000fc8000f8ec03f */
[----:B------:R-:W-:-:S03]  /*00f0*/  UIADD3 UR9, UR9, -UR4, URZ ;  /* 0x8000000409097290 */ /* 0x000fc6000fffe03f */
[----:B------:R-:W-:Y:S09]  /*0100*/  @P0 BRA `(.L_x_1) ;  /* 0x0000000000200947 */ /* 0x000ff20003800000 */
[----:B------:R-:W-:Y:S02]  /*0110*/  ULDC.64 UR6, c[0x0][0x198] ;  /* 0x0000660000067ab9 */ /* 0x000fe40000000a00 */
[----:B------:R-:W-:Y:S02]  /*0120*/  UIADD3 UR10, UP0, UR6, 0xf0, URZ ;  /* 0x000000f0060a7890 */ /* 0x000fe4000ff1e03f */
[----:B------:R-:W-:Y:S02]  /*0130*/  UIADD3 UR6, UP1, UR6, 0x1f0, URZ ;  /* 0x000001f006067890 */ /* 0x000fe4000ff3e03f */
[----:B------:R-:W-:Y:S02]  /*0140*/  UIADD3.X UR11, URZ, UR7, URZ, UP0, !UPT ;  /* 0x000000073f0b7290 */ /* 0x000fe400087fe43f */
[----:B------:R-:W-:-:S07]  /*0150*/  UIADD3.X UR7, URZ, UR7, URZ, UP1, !UPT ;  /* 0x000000073f077290 */ /* 0x000fce0008ffe43f */
[----:B------:R0:W-:Y:S02]  /*0160*/  UTMACCTL.PF [UR10] ;  /* 0x000000000a0079b9 */ /* 0x0001e40008040000 */
[----:B------:R0:W-:Y:S02]  /*0170*/  UTMACCTL.PF [UR6] ;  /* 0x00000000060079b9 */ /* 0x0001e40008040000 */
[----:B0-----:R-:W-:Y:S01]  /*0180*/  NOP ;  /* 0x0000000000007918 */ /* 0x001fe20000000000 */
.L_x_1:
[----:B------:R-:W-:Y:S05]  /*0190*/  BSYNC B0 ;  /* 0x0000000000007941 */ /* 0x000fea0003800000 */
.L_x_0:
[----:B------:R-:W0:Y:S01]  /*01a0*/  SHFL.IDX PT, R2, R0, RZ, 0x1f ;  /* 0x00001fff00027589 */ /* 0x000e2200000e0000 */
[----:B------:R-:W-:Y:S01]  /*01b0*/  UISETP.NE.AND UP0, UPT, UR9, 0x3, UPT ;  /* 0x000000030900788c */ /* 0x000fe2000bf05270 */
[----:B------:R-:W-:Y:S01]  /*01c0*/  ISETP.NE.AND P1, PT, RZ, UR5, PT ;  /* 0x00000005ff007c0c */ /* 0x000fe2000bf25270 */
[----:B------:R-:W-:Y:S02]  /*01d0*/  UIADD3 UR16, UR5, -0x1, URZ ;  /* 0xffffffff05107890 */ /* 0x000fe4000fffe03f */
[----:B------:R-:W-:Y:S02]  /*01e0*/  UISETP.EQ.OR UP0, UPT, UR9, URZ, !UP0 ;  /* 0x0000003f0900728c */ /* 0x000fe4000c702670 */
[----:B------:R-:W-:Y:S02]  /*01f0*/  UISETP.GE.U32.AND UP1, UPT, UR16, 0x2, UPT ;  /* 0x000000021000788c */ /* 0x000fe4000bf26070 */
[----:B------:R-:W-:-:S04]  /*0200*/  UISETP.EQ.AND UP0, UPT, UR5, URZ, UP0 ;  /* 0x0000003f0500728c */ /* 0x000fc80008702270 */
[----:B------:R-:W-:-:S04]  /*0210*/  USEL UR40, URZ, 0x1, !UP0 ;  /* 0x000000013f287887 */ /* 0x000fc8000c000000 */
[----:B------:R-:W-:Y:S01]  /*0220*/  USEL UR40, UR40, 0x2, UP1 ;  /* 0x0000000228287887 */ /* 0x000fe20008800000 */
[----:B0-----:R-:W-:-:S13]  /*0230*/  ISETP.NE.AND P0, PT, R2, RZ, PT ;  /* 0x000000ff0200720c */ /* 0x001fda0003f05270 */
[----:B------:R-:W-:Y:S05]  /*0240*/  @P0 BRA `(.L_x_2) ;  /* 0x0000000000500947 */ /* 0x000fea0003800000 */
[----:B------:R-:W0:Y:S01]  /*0250*/  S2UR UR8, SR_CgaCtaId ;  /* 0x00000000000879c3 */ /* 0x000e220000008800 */
[----:B------:R-:W-:Y:S01]  /*0260*/  UMOV UR4, 0x400 ;  /* 0x0000040000047882 */ /* 0x000fe20000000000 */
[----:B------:R-:W-:Y:S01]  /*0270*/  UMOV UR5, 0x1 ;  /* 0x0000000100057882 */ /* 0x000fe20000000000 */
[----:B------:R-:W-:Y:S01]  /*0280*/  UMOV UR6, 0x6 ;  /* 0x0000000600067882 */ /* 0x000fe20000000000 */
[----:B------:R-:W-:Y:S01]  /*0290*/  ELECT P0, URZ, PT ;  /* 0x00000000003f782f */ /* 0x000fe20003800000 */
[----:B------:R-:W-:-:S04]  /*02a0*/  UIADD3 UR6, -UR6, 0x100000, URZ ;  /* 0x0010000006067890 */ /* 0x000fc8000fffe13f */
[----:B------:R-:W-:Y:S02]  /*02b0*/  USHF.L.U32 UR7, UR6, 0xb, URZ ;  /* 0x0000000b06077899 */ /* 0x000fe4000800063f */
[----:B------:R-:W-:Y:S02]  /*02c0*/  USHF.L.U32 UR6, UR6, 0x1, URZ ;  /* 0x0000000106067899 */ /* 0x000fe4000800063f */
[----:B0-----:R-:W-:Y:S02]  /*02d0*/  ULEA UR8, UR8, UR4, 0x18 ;  /* 0x0000000408087291 */ /* 0x001fe4000f8ec03f */
[----:B------:R-:W-:-:S04]  /*02e0*/  UIADD3 UR4, -UR5, 0x100000, URZ ;  /* 0x0010000005047890 */ /* 0x000fc8000fffe13f */
[----:B------:R-:W-:Y:S02]  /*02f0*/  USHF.L.U32 UR5, UR4, 0xb, URZ ;  /* 0x0000000b04057899 */ /* 0x000fe4000800063f */
[----:B------:R-:W-:Y:S01]  /*0300*/  USHF.L.U32 UR4, UR4, 0x1, URZ ;  /* 0x0000000104047899 */ /* 0x000fe2000800063f */
[----:B------:R-:W0:Y:S11]  /*0310*/  FENCE.VIEW.ASYNC.S ;  /* 0x00000000000073c6 */ /* 0x000e360000000000 */
[----:B0-----:R0:W1:Y:S01]  /*0320*/  SYNCS.EXCH.64 URZ, [UR8], UR4 ;  /* 0x00000004083f75b2 */ /* 0x0010620008000100 */
[----:B------:R0:W2:Y:S01]  /*0330*/  SYNCS.EXCH.64 URZ, [UR8+0x18], UR6 ;  /* 0x00001806083f75b2 */ /* 0x0000a20008000100 */
[----:B------:R0:W3:Y:S01]  /*0340*/  SYNCS.EXCH.64 URZ, [UR8+0x8], UR4 ;  /* 0x00000804083f75b2 */ /* 0x0000e20008000100 */
[----:B------:R0:W4:Y:S01]  /*0350*/  SYNCS.EXCH.64 URZ, [UR8+0x20], UR6 ;  /* 0x00002006083f75b2 */ /* 0x0001220008000100 */
[----:B------:R0:W0:Y:S01]  /*0360*/  SYNCS.EXCH.64 URZ, [UR8+0x10], UR4 ;  /* 0x00001004083f75b2 */ /* 0x0000220008000100 */
[----:B------:R0:W0:Y:S01]  /*0370*/  SYNCS.EXCH.64 URZ, [UR8+0x28], UR6 ;  /* 0x00002806083f75b2 */ /* 0x0000220008000100 */
[----:B------:R-:W-:Y:S01]  /*0380*/  NOP ;  /* 0x0000000000007918 */ /* 0x000fe20000000000 */
.L_x_2:
[----:B------:R-:W5:Y:S01]  /*0390*/  S2UR UR13, SR_CTAID.X ;  /* 0x00000000000d79c3 */ /* 0x000f620000002500 */
[----:B------:R-:W-:Y:S01]  /*03a0*/  SHF.R.S32.HI R3, RZ, 0x1f, R4 ;  /* 0x0000001fff037819 */ /* 0x000fe20000011404 */
[----:B------:R5:W1:Y:S01]  /*03b0*/  SHFL.IDX PT, R6, R0, RZ, 0x1f ;  /* 0x00001fff00067589 */ /* 0x000a6200000e0000 */
[----:B0-----:R-:W-:Y:S01]  /*03c0*/  ULDC UR4, c[0x0][0x150] ;  /* 0x0000540000047ab9 */ /* 0x001fe20000000800 */
[----:B------:R-:W-:Y:S02]  /*03d0*/  ELECT P0, URZ, PT ;  /* 0x00000000003f782f */ /* 0x000fe40003800000 */
[----:B------:R-:W-:Y:S01]  /*03e0*/  LEA.HI R3, R3, R4, RZ, 0x7 ;  /* 0x0000000403037211 */ /* 0x000fe200078f38ff */
[----:B------:R-:W-:Y:S01]  /*03f0*/  ULDC UR5, c[0x0][0x154] ;  /* 0x0000550000057ab9 */ /* 0x000fe20000000800 */
[----:B------:R-:W-:Y:S01]  /*0400*/  SHF.R.S32.HI R7, RZ, 0x1f, R2 ;  /* 0x0000001fff077819 */ /* 0x000fe20000011402 */
[----:B------:R-:W0:Y:S01]  /*0410*/  S2UR UR10, SR_CTAID.Y ;  /* 0x00000000000a79c3 */ /* 0x000e220000002600 */
[----:B------:R-:W-:Y:S01]  /*0420*/  LOP3.LUT R3, R3, 0xffffff80, RZ, 0xc0, !PT ;  /* 0xffffff8003037812 */ /* 0x000fe200078ec0ff */
[----:B------:R-:W-:Y:S01]  /*0430*/  ULDC UR8, c[0x0][0x144] ;  /* 0x0000510000087ab9 */ /* 0x000fe20000000800 */
[----:B------:R-:W-:Y:S01]  /*0440*/  LEA.HI R7, R7, R2, RZ, 0x2 ;  /* 0x0000000207077211 */ /* 0x000fe200078f10ff */
[----:B------:R-:W-:Y:S01]  /*0450*/  NOP ;  /* 0x0000000000007918 */ /* 0x000fe20000000000 */
[----:B------:R-:W-:Y:S01]  /*0460*/  NOP ;  /* 0x0000000000007918 */ /* 0x000fe20000000000 */
[----:B------:R-:W-:Y:S01]  /*0470*/  IMAD.IADD R3, R4, 0x1, -R3 ;  /* 0x0000000104037824 */ /* 0x000fe200078e0a03 */
[----:B------:R-:W-:Y:S01]  /*0480*/  LOP3.LUT R7, R7, 0x3ffffffc, RZ, 0xc0, !PT ;  /* 0x3ffffffc07077812 */ /* 0x000fe200078ec0ff */
[----:B------:R-:W-:Y:S01]  /*0490*/  ULDC UR11, c[0x0][0x148] ;  /* 0x00005200000b7ab9 */ /* 0x000fe20000000800 */
[----:B------:R-:W-:-:S02]  /*04a0*/  IMAD.MOV.U32 R17, RZ, RZ, 0x1 ;  /* 0x00000001ff117424 */ /* 0x000fc400078e00ff */
[----:B------:R-:W-:Y:S01]  /*04b0*/  SHF.R.S32.HI R4, RZ, 0x1f, R3 ;  /* 0x0000001fff047819 */ /* 0x000fe20000011403 */
[----:B------:R-:W-:-:S03]  /*04c0*/  IMAD.IADD R2, R2, 0x1, -R7 ;  /* 0x0000000102027824 */ /* 0x000fc600078e0a07 */
[----:B------:R-:W-:Y:S02]  /*04d0*/  LEA.HI R4, R4, R3, RZ, 0x3 ;  /* 0x0000000304047211 */ /* 0x000fe400078f18ff */
[----:B-----5:R-:W-:Y:S02]  /*04e0*/  I2FP.F32.U32 R5, UR13 ;  /* 0x0000000d00057c45 */ /* 0x020fe40008201000 */
[--C-:B------:R-:W-:Y:S02]  /*04f0*/  SHF.R.S32.HI R0, RZ, 0x3, R4.reuse ;  /* 0x00000003ff007819 */ /* 0x100fe40000011404 */
[----:B-1----:R-:W-:Y:S01]  /*0500*/  ISETP.NE.OR P0, PT, R6, RZ, !P0 ;  /* 0x000000ff0600720c */ /* 0x002fe20004705670 */
[----:B------:R-:W-:Y:S01]  /*0510*/  FMUL R8, R5, UR4 ;  /* 0x0000000405087c20 */ /* 0x000fe20008400000 */
[----:B------:R-:W-:-:S04]  /*0520*/  SHF.R.S32.HI R5, RZ, 0x1f, R4 ;  /* 0x0000001fff057819 */ /* 0x000fc80000011404 */
[----:B------:R-:W-:Y:S01]  /*0530*/  LEA.HI R5, R5, R0, RZ, 0x2 ;  /* 0x0000000005057211 */ /* 0x000fe200078f10ff */
[----:B------:R-:W1:Y:S03]  /*0540*/  F2I.U32.TRUNC.NTZ R8, R8 ;  /* 0x0000000800087305 */ /* 0x000e66000020f000 */
[----:B------:R-:W-:-:S03]  /*0550*/  LOP3.LUT R5, R5, 0xfffffffc, RZ, 0xc0, !PT ;  /* 0xfffffffc05057812 */ /* 0x000fc600078ec0ff */
[----:B------:R-:W-:Y:S01]  /*0560*/  VOTEU.ALL UP0, P0 ;  /* 0x00000000003f7886 */ /* 0x000fe20000000000 */
[----:B------:R-:W-:Y:S01]  /*0570*/  VOTEU.ALL UP1, P0 ;  /* 0x00000000003f7886 */ /* 0x000fe20000020000 */
[----:B------:R-:W-:Y:S01]  /*0580*/  IMAD.IADD R5, R0, 0x1, -R5 ;  /* 0x0000000100057824 */ /* 0x000fe200078e0a05 */
[----:B0-----:R-:W-:Y:S02]  /*0590*/  I2FP.F32.U32 R0, UR10 ;  /* 0x0000000a00007c45 */ /* 0x001fe40008201000 */
[----:B------:R-:W0:Y:S01]  /*05a0*/  @!UP0 S2UR UR7, SR_CgaCtaId ;  /* 0x00000000000789c3 */ /* 0x000e220000008800 */
[----:B------:R-:W-:Y:S01]  /*05b0*/  @!UP0 UMOV UR6, 0x400 ;  /* 0x0000040000068882 */ /* 0x000fe20000000000 */
[----:B------:R-:W-:Y:S01]  /*05c0*/  LEA R2, R2, R5, 0x2 ;  /* 0x0000000502027211 */ /* 0x000fe200078e10ff */
[----:B------:R-:W-:Y:S01]  /*05d0*/  FMUL R4, R0, UR5 ;  /* 0x0000000500047c20 */ /* 0x000fe20008400000 */
[----:B-1----:R-:W-:Y:S02]  /*05e0*/  R2UR UR4, R8 ;  /* 0x00000000080472ca */ /* 0x002fe400000e0000 */
[----:B------:R-:W-:-:S03]  /*05f0*/  LEA.HI R0, R2, R2, RZ, 0x1 ;  /* 0x0000000202007211 */ /* 0x000fc600078f08ff */
[----:B------:R-:W1:Y:S01]  /*0600*/  F2I.U32.TRUNC.NTZ R4, R4 ;  /* 0x0000000400047305 */ /* 0x000e62000020f000 */
[----:B------:R-:W-:-:S05]  /*0610*/  LOP3.LUT R5, R0, 0xfffffffe, RZ, 0xc0, !PT ;  /* 0xfffffffe00057812 */ /* 0x000fca00078ec0ff */
[----:B------:R-:W-:Y:S02]  /*0620*/  IMAD.IADD R5, R2, 0x1, -R5 ;  /* 0x0000000102057824 */ /* 0x000fe400078e0a05 */
[----:B------:R-:W-:-:S04]  /*0630*/  UIADD3 UR4, -UR4, URZ, URZ ;  /* 0x0000003f04047290 */ /* 0x000fc8000fffe13f */
[----:B------:R-:W-:Y:S01]  /*0640*/  UIMAD UR8, UR8, UR4, UR13 ;  /* 0x00000004080872a4 */ /* 0x000fe2000f8e020d */
[----:B-1----:R-:W-:Y:S02]  /*0650*/  R2UR UR12, R4 ;  /* 0x00000000040c72ca */ /* 0x002fe400000e0000 */
[----:B------:R-:W-:Y:S01]  /*0660*/  UMOV UR4, 0x20 ;  /* 0x0000002000047882 */ /* 0x000fe20000000000 */
[----:B------:R-:W1:Y:S02]  /*0670*/  LDC R4, c[0x0][0x140] ;  /* 0x00005000ff047b82 */ /* 0x000e640000000800 */
[----:B------:R-:W-:Y:S01]  /*0680*/  ISETP.NE.AND P3, PT, R5, UR8, PT ;  /* 0x0000000805007c0c */ /* 0x000fe2000bf65270 */
[----:B------:R-:W-:-:S04]  /*0690*/  @!UP0 UIADD3 UR4, -UR4, 0x100000, URZ ;  /* 0x0010000004048890 */ /* 0x000fc8000fffe13f */
[----:B------:R-:W-:Y:S02]  /*06a0*/  @!UP0 USHF.L.U32 UR5, UR4, 0xb, URZ ;  /* 0x0000000b04058899 */ /* 0x000fe4000800063f */
[----:B------:R-:W-:Y:S01]  /*06b0*/  @!UP0 USHF.L.U32 UR4, UR4, 0x1, URZ ;  /* 0x0000000104048899 */ /* 0x000fe2000800063f */
[C---:B------:R-:W-:Y:S01]  /*06c0*/  IMAD.SHL.U32 R5, R2.reuse, 0x4, RZ ;  /* 0x0000000402057824 */ /* 0x040fe200078e00ff */
[----:B0-----:R-:W-:Y:S01]  /*06d0*/  @!UP0 ULEA UR6, UR7, UR6, 0x18 ;  /* 0x0000000607068291 */ /* 0x001fe2000f8ec03f */
[----:B------:R-:W-:Y:S01]  /*06e0*/  VOTEU.ALL UP0, P0 ;  /* 0x00000000003f7886 */ /* 0x000fe20000000000 */
[----:B------:R-:W-:Y:S02]  /*06f0*/  LOP3.LUT P0, RZ, R3, 0x7, RZ, 0xc0, !PT ;  /* 0x0000000703ff7812 */ /* 0x000fe4000780c0ff */
[----:B------:R-:W-:Y:S01]  /*0700*/  LOP3.LUT R152, R2, 0xc, R5, 0x78, !PT ;  /* 0x0000000c02987812 */ /* 0x000fe200078e7805 */
[----:B------:R-:W-:-:S03]  /*0710*/  UIADD3 UR12, -UR12, URZ, URZ ;  /* 0x0000003f0c0c7290 */ /* 0x000fc6000fffe13f */
[C---:B------:R-:W-:Y:S02]  /*0720*/  ISETP.LT.U32.AND P0, PT, R152.reuse, 0x4, !P0 ;  /* 0x000000049800780c */ /* 0x040fe40004701070 */
[----:B------:R-:W-:Y:S01]  /*0730*/  @P3 LEA.HI R0, R152, R152, RZ, 0x1 ;  /* 0x0000009898003211 */ /* 0x000fe200078f08ff */
[----:B------:R-:W0:Y:S02]  /*0740*/  FENCE.VIEW.ASYNC.S ;  /* 0x00000000000073c6 */ /* 0x000e240000000000 */
[----:B0-----:R-:W0:Y:S01]  /*0750*/  @!UP0 SYNCS.EXCH.64 URZ, [UR6+0x40], UR4 ;  /* 0x00004004063f85b2 */ /* 0x001e220008000100 */
[----:B------:R-:W-:Y:S02]  /*0760*/  @P3 SHF.R.S32.HI R0, RZ, 0x1, R0 ;  /* 0x00000001ff003819 */ /* 0x000fe40000011400 */
[----:B-1----:R-:W-:Y:S01]  /*0770*/  ISETP.EQ.U32.AND P2, PT, R4, 0x1, PT ;  /* 0x000000010400780c */ /* 0x002fe20003f42070 */
[----:B------:R1:W0:Y:S01]  /*0780*/  @!UP1 SYNCS.EXCH.64 URZ, [UR6+0x48], UR4 ;  /* 0x00004804063f95b2 */ /* 0x0002220008000100 */
[----:B------:R-:W-:Y:S01]  /*0790*/  NOP ;  /* 0x0000000000007918 */ /* 0x000fe20000000000 */
[----:B-1----:R-:W-:-:S06]  /*07a0*/  UIMAD UR4, UR11, UR12, UR10 ;  /* 0x0000000c0b0472a4 */ /* 0x002fcc000f8e020a */
[----:B------:R-:W-:Y:S02]  /*07b0*/  @P3 ISETP.NE.AND P4, PT, R0, UR4, PT ;  /* 0x0000000400003c0c */ /* 0x000fe4000bf85270 */
[----:B------:R-:W-:Y:S02]  /*07c0*/  SEL R0, RZ, 0x1, !P0 ;  /* 0x00000001ff007807 */ /* 0x000fe40004000000 */
[----:B------:R-:W-:-:S04]  /*07d0*/  @P3 SEL R17, RZ, 0x1, P4 ;  /* 0x00000001ff113807 */ /* 0x000fc80002000000 */
[----:B------:R-:W-:Y:S01]  /*07e0*/  LOP3.LUT R17, R17, R0, RZ, 0xc0, !PT ;  /* 0x0000000011117212 */ /* 0x000fe200078ec0ff */
[----:B------:R-:W-:Y:S06]  /*07f0*/  @!P2 BRA `(.L_x_3) ;  /* 0x000000000008a947 */ /* 0x000fec0003800000 */
[----:B0-234-:R-:W-:Y:S01]  /*0800*/  UCGABAR_ARV ;  /* 0x00000000000079c7 */ /* 0x01dfe20008000000 */
[----:B------:R-:W-:Y:S05]  /*0810*/  BRA `(.L_x_4) ;  /* 0x0000000000047947 */ /* 0x000fea0003800000 */
.L_x_3:
[----:B0-234-:R-:W-:Y:S01]  /*0820*/  NOP ;  /* 0x0000000000007918 */ /* 0x01dfe20000000000 */
.L_x_4:
[----:B------:R-:W-:Y:S01]  /*0830*/  ULDC UR4, c[0x0][0x65c] ;  /* 0x0001970000047ab9 */ /* 0x000fe20000000800 */
[----:B------:R-:W-:Y:S01]  /*0840*/  UMOV UR5, URZ ;  /* 0x0000003f00057c82 */ /* 0x000fe20008000000 */
[----:B------:R-:W-:-:S03]  /*0850*/  UISETP.NE.AND UP0, UPT, UR4, 0x1, UPT ;  /* 0x000000010400788c */ /* 0x000fc6000bf05270 */
[----:B------:R-:W-:Y:S01]  /*0860*/  UMOV UR4, UR13 ;  /* 0x0000000d00047c82 */ /* 0x000fe20008000000 */
[----:B------:R-:W-:Y:S02]  /*0870*/  UP2UR UR45, UPR, URZ, 0x1 ;  /* 0x000000013f2d7883 */ /* 0x000fe40008000000 */
[----:B------:R-:W-:Y:S02]  /*0880*/  PLOP3.LUT P0, PT, PT, PT, UP0, 0x80, 0x0 ;  /* 0x000000000000781c */ /* 0x000fe40003f0f008 */
[----:B------:R-:W-:Y:S02]  /*0890*/  PLOP3.LUT P3, PT, PT, PT, UP0, 0x80, 0x0 ;  /* 0x000000000000781c */ /* 0x000fe40003f6f008 */
[----:B------:R-:W-:Y:S01]  /*08a0*/  PLOP3.LUT P5, PT, PT, PT, UP0, 0x80, 0x0 ;  /* 0x000000000000781c */ /* 0x000fe20003faf008 */
[----:B------:R-:W-:Y:S01]  /*08b0*/  @UP0 ULDC UR14, c[0x0][0x10] ;  /* 0x00000400000e0ab9 */ /* 0x000fe20000000800 */
[----:B------:R-:W-:Y:S01]  /*08c0*/  @UP0 UMOV UR6, UR10 ;  /* 0x0000000a00060c82 */ /* 0x000fe20008000000 */
[----:B------:R-:W-:Y:S01]  /*08d0*/  @UP0 UMOV UR7, URZ ;  /* 0x0000003f00070c82 */ /* 0x000fe20008000000 */
[----:B------:R-:W-:Y:S01]  /*08e0*/  PLOP3.LUT P4, PT, PT, PT, UP0, 0x80, 0x0 ;  /* 0x000000000000781c */ /* 0x000fe20003f8f008 */
[----:B------:R-:W-:-:S03]  /*08f0*/  @UP0 UIMAD.WIDE.U32 UR14, UR13, UR14, UR6 ;  /* 0x0000000e0d0e02a5 */ /* 0x000fc6000f8e0006 */
[----:B------:R-:W-:Y:S01]  /*0900*/  @!UP0 ULDC UR7, c[0x0][0xc] ;  /* 0x0000030000078ab9 */ /* 0x000fe20000000800 */
[----:B------:R-:W-:Y:S01]  /*0910*/  @UP0 UMOV UR6, URZ ;  /* 0x0000003f00060c82 */ /* 0x000fe20008000000 */
[----:B------:R-:W-:Y:S01]  /*0920*/  @!UP0 UIMAD.WIDE.U32 UR4, UR10, UR7, UR4 ;  /* 0x000000070a0482a5 */ /* 0x000fe2000f8e0004 */
[----:B------:R-:W-:Y:S01]  /*0930*/  IMAD.U32 R2, RZ, RZ, UR14 ;  /* 0x0000000eff027e24 */ /* 0x000fe2000f8e00ff */
[----:B------:R-:W-:Y:S02]  /*0940*/  @UP0 UIADD3 UR6, UR15, UR6, URZ ;  /* 0x000000060f060290 */ /* 0x000fe4000fffe03f */
[----:B------:R-:W-:Y:S01]  /*0950*/  MOV R3, UR15 ;  /* 0x0000000f00037c02 */ /* 0x000fe20008000f00 */
[----:B------:R-:W-:Y:S01]  /*0960*/  @P0 IMAD.MOV.U32 R7, RZ, RZ, R2 ;  /* 0x000000ffff070224 */ /* 0x000fe200078e0002 */
[----:B------:R-:W-:Y:S01]  /*0970*/  MOV R4, UR4 ;  /* 0x0000000400047c02 */ /* 0x000fe20008000f00 */
[----:B------:R-:W-:Y:S02]  /*0980*/  IMAD.U32 R5, RZ, RZ, UR5 ;  /* 0x00000005ff057e24 */ /* 0x000fe4000f8e00ff */
[----:B------:R-:W-:-:S02]  /*0990*/  IMAD.U32 R2, RZ, RZ, UR4 ;  /* 0x00000004ff027e24 */ /* 0x000fc4000f8e00ff */
[----:B------:R-:W-:Y:S02]  /*09a0*/  @P3 IMAD.U32 R6, RZ, RZ, UR6 ;  /* 0x00000006ff063e24 */ /* 0x000fe4000f8e00ff */
[----:B------:R-:W-:Y:S02]  /*09b0*/  @!P5 IMAD.MOV.U32 R6, RZ, RZ, R5 ;  /* 0x000000ffff06d224 */ /* 0x000fe400078e0005 */
[----:B------:R-:W-:Y:S02]  /*09c0*/  @!P4 IMAD.MOV.U32 R7, RZ, RZ, R2 ;  /* 0x000000ffff07c224 */ /* 0x000fe400078e0002 */
[----:B------:R-:W-:Y:S01]  /*09d0*/  IMAD.U32 R3, RZ, RZ, UR5 ;  /* 0x00000005ff037e24 */ /* 0x000fe2000f8e00ff */
[----:B------:R0:W-:Y:S04]  /*09e0*/  STL [R1+0x200], R6 ;  /* 0x0002000601007387 */ /* 0x0001e80000100800 */
[----:B------:R0:W-:Y:S01]  /*09f0*/  STL [R1+0x204], R7 ;  /* 0x0002040701007387 */ /* 0x0001e20000100800 */
[----:B------:R-:W-:Y:S05]  /*0a00*/  @!P2 BRA `(.L_x_5) ;  /* 0x00000000000ca947 */ /* 0x000fea0003800000 */
[----:B------:R-:W-:Y:S01]  /*0a10*/  UCGABAR_WAIT ;  /* 0x0000000000007dc7 */ /* 0x000fe20008000000 */
[----:B------:R-:W-:Y:S01]  /*0a20*/  CCTL.IVALL ;  /* 0x00000000ff00798f */ /* 0x000fe20002000000 */
[----:B------:R-:W-:Y:S05]  /*0a30*/  BRA `(.L_x_6) ;  /* 0x0000000000047947 */ /* 0x000fea0003800000 */
.L_x_5:
[----:B------:R-:W-:Y:S06]  /*0a40*/  BAR.SYNC.DEFER_BLOCKING 0x0 ;  /* 0x0000000000007b1d */ /* 0x000fec0000010000 */
.L_x_6:
[----:B------:R-:W-:Y:S05]  /*0a50*/  @!P1 BRA `(.L_x_7) ;  /* 0x0000019800189947 */ /* 0x000fea0003800000 */
[----:B------:R-:W-:-:S06]  /*0a60*/  UISETP.GT.U32.AND UP0, UPT, UR16, 0x1, UPT ;  /* 0x000000011000788c */ /* 0x000fcc000bf04070 */
[----:B------:R-:W-:-:S13]  /*0a70*/  PLOP3.LUT P0, PT, PT, PT, UP0, 0x80, 0x0 ;  /* 0x000000000000781c */ /* 0x000fda0003f0f008 */
[----:B------:R-:W-:Y:S05]  /*0a80*/  @P0 EXIT ;  /* 0x000000000000094d */ /* 0x000fea0003800000 */
[----:B------:R-:W-:Y:S01]  /*0a90*/  ULDC.64 UR4, c[0x0][0x650] ;  /* 0x0001940000047ab9 */ /* 0x000fe20000000a00 */
[----:B------:R-:W-:Y:S01]  /*0aa0*/  UMOV UR41, 0xffffffff ;  /* 0xffffffff00297882 */ /* 0x000fe20000000000 */
[----:B------:R-:W-:Y:S01]  /*0ab0*/  ISETP.GE.U32.AND P0, PT, R7, UR4, PT ;  /* 0x0000000407007c0c */ /* 0x000fe2000bf06070 */
[----:B------:R-:W-:Y:S01]  /*0ac0*/  UMOV UR42, 0xffffffff ;  /* 0xffffffff002a7882 */ /* 0x000fe20000000000 */
[----:B------:R-:W-:Y:S01]  /*0ad0*/  UMOV UR43, 0xffffffff ;  /* 0xffffffff002b7882 */ /* 0x000fe20000000000 */
[----:B------:R-:W-:Y:S02]  /*0ae0*/  PRMT R0, RZ, 0x7610, R0 ;  /* 0x00007610ff007816 */ /* 0x000fe40000000000 */
[----:B------:R-:W-:-:S13]  /*0af0*/  ISETP.GE.U32.AND.EX P0, PT, R6, UR5, PT, P0 ;  /* 0x0000000506007c0c */ /* 0x000fda000bf06100 */
[----:B------:R-:W-:Y:S05]  /*0b00*/  @P0 BRA `(.L_x_8) ;  /* 0x0000000400480947 */ /* 0x000fea0003800000 */
[----:B------:R-:W-:Y:S01]  /*0b10*/  ULDC.64 UR16, c[0x0][0x628] ;  /* 0x00018a0000107ab9 */ /* 0x000fe20000000a00 */
[C---:B------:R-:W-:Y:S01]  /*0b20*/  R2UR UR19, R7.reuse ;  /* 0x00000000071372ca */ /* 0x040fe200000e0000 */
[----:B------:R-:W-:Y:S01]  /*0b30*/  ULDC UR18, c[0x0][0x630] ;  /* 0x00018c0000127ab9 */ /* 0x000fe20000000800 */
[----:B------:R-:W-:Y:S02]  /*0b40*/  ISETP.NE.U32.AND P0, PT, RZ, UR16, PT ;  /* 0x00000010ff007c0c */ /* 0x000fe4000bf05070 */
[----:B------:R-:W-:Y:S02]  /*0b50*/  R2UR UR4, R7 ;  /* 0x00000000070472ca */ /* 0x000fe400000e0000 */
[----:B------:R-:W-:Y:S02]  /*0b60*/  ISETP.NE.AND.EX P0, PT, RZ, UR17, PT, P0 ;  /* 0x00000011ff007c0c */ /* 0x000fe4000bf05300 */
[----:B------:R-:W-:-:S11]  /*0b70*/  R2UR UR5, R6 ;  /* 0x00000000060572ca */ /* 0x000fd600000e0000 */
[----:B------:R-:W-:Y:S05]  /*0b80*/  @!P0 BRA `(.L_x_9) ;  /* 0x0000000000308947 */ /* 0x000fea0003800000 */
[----:B------:R-:W-:Y:S01]  /*0b90*/  R2UR UR4, R7 ;  /* 0x00000000070472ca */ /* 0x000fe200000e0000 */
[----:B------:R-:W-:Y:S01]  /*0ba0*/  ULDC UR9, c[0x0][0x634] ;  /* 0x00018d0000097ab9 */ /* 0x000fe20000000800 */
[----:B------:R-:W-:-:S11]  /*0bb0*/  R2UR UR13, R6 ;  /* 0x00000000060d72ca */ /* 0x000fd600000e0000 */
[----:B------:R-:W-:-:S04]  /*0bc0*/  UIADD3 UR9, UP0, UR4, UR9, URZ ;  /* 0x0000000904097290 */ /* 0x000fc8000ff1e03f */
[----:B------:R-:W-:-:S04]  /*0bd0*/  UIADD3.X UR13, URZ, UR13, URZ, UP0, !UPT ;  /* 0x0000000d3f0d7290 */ /* 0x000fc800087fe43f */
[----:B------:R-:W-:-:S04]  /*0be0*/  UIMAD.WIDE.U32 UR4, UR13, UR16, URZ ;  /* 0x000000100d0472a5 */ /* 0x000fc8000f8e003f */
[----:B------:R-:W-:Y:S02]  /*0bf0*/  UIMAD.WIDE.U32 UR6, UP0, UR9, UR17, UR4 ;  /* 0x00000011090672a5 */ /* 0x000fe4000f800004 */
[----:B------:R-:W-:Y:S02]  /*0c00*/  UIMAD.WIDE.U32 UR4, UR9, UR16, URZ ;  /* 0x00000010090472a5 */ /* 0x000fe4000f8e003f */
[----:B------:R-:W-:Y:S02]  /*0c10*/  UIADD3.X UR15, URZ, URZ, URZ, UP0, !UPT ;  /* 0x0000003f3f0f7290 */ /* 0x000fe400087fe43f */
[----:B------:R-:W-:Y:S01]  /*0c20*/  UIADD3 URZ, UP0, UR5, UR6, URZ ;  /* 0x00000006053f7290 */ /* 0x000fe2000ff1e03f */
[----:B------:R-:W-:-:S03]  /*0c30*/  UMOV UR14, UR7 ;  /* 0x00000007000e7c82 */ /* 0x000fc60008000000 */
[----:B------:R-:W-:-:S12]  /*0c40*/  UIMAD.WIDE.U32.X UR4, UR13, UR17, UR14, UP0 ;  /* 0x000000110d0472a5 */ /* 0x000fd800080e040e */
.L_x_9:
[----:B------:R-:W-:Y:S01]  /*0c50*/  USHF.R.U64 UR43, UR4, UR18, UR5 ;  /* 0x00000012042b7299 */ /* 0x000fe20008001205 */
[----:B------:R-:W-:Y:S01]  /*0c60*/  R2UR UR7, R6 ;  /* 0x00000000060772ca */ /* 0x000fe200000e0000 */
[----:B------:R-:W-:Y:S02]  /*0c70*/  USHF.R.U32.HI UR4, URZ, UR18, UR5 ;  /* 0x000000123f047299 */ /* 0x000fe40008011605 */
[----:B------:R-:W-:Y:S01]  /*0c80*/  UIADD3 UR5, UP0, URZ, -UR43, URZ ;  /* 0x8000002b3f057290 */ /* 0x000fe2000ff1e03f */
[----:B------:R-:W-:Y:S01]  /*0c90*/  ULDC.64 UR14, c[0x0][0x620] ;  /* 0x00018800000e7ab9 */ /* 0x000fe20000000a00 */
[----:B------:R-:W-:Y:S02]  /*0ca0*/  UMOV UR6, UR19 ;  /* 0x0000001300067c82 */ /* 0x000fe40008000000 */
[----:B------:R-:W-:Y:S01]  /*0cb0*/  UIADD3.X UR4, URZ, ~UR4, URZ, UP0, !UPT ;  /* 0x800000043f047290 */ /* 0x000fe200087fe43f */
[----:B------:R-:W-:Y:S01]  /*0cc0*/  ULDC UR9, c[0x0][0x618] ;  /* 0x0001860000097ab9 */ /* 0x000fe20000000800 */
[----:B------:R-:W-:-:S02]  /*0cd0*/  UIMAD UR12, UR11, UR12, UR10 ;  /* 0x0000000c0b0c72a4 */ /* 0x000fc4000f8e020a */
[----:B------:R-:W-:Y:S02]  /*0ce0*/  UIMAD UR4, UR4, UR14, URZ ;  /* 0x0000000e040472a4 */ /* 0x000fe4000f8e023f */
[----:B------:R-:W-:Y:S02]  /*0cf0*/  UIMAD.WIDE.U32 UR6, UR5, UR14, UR6 ;  /* 0x0000000e050672a5 */ /* 0x000fe4000f8e0006 */
[----:B------:R-:W-:Y:S01]  /*0d00*/  UIMAD UR4, UR5, UR15, UR4 ;  /* 0x0000000f050472a4 */ /* 0x000fe2000f8e0204 */
[----:B------:R-:W-:Y:S01]  /*0d10*/  ULDC UR10, c[0x0][0x608] ;  /* 0x00018200000a7ab9 */ /* 0x000fe20000000800 */
[----:B------:R-:W-:Y:S02]  /*0d20*/  ULDC UR18, c[0x0][0x658] ;  /* 0x0001960000127ab9 */ /* 0x000fe40000000800 */
[----:B------:R-:W-:Y:S01]  /*0d30*/  UIADD3 UR7, UR7, UR4, URZ ;  /* 0x0000000407077290 */ /* 0x000fe2000fffe03f */
[----:B------:R-:W-:Y:S02]  /*0d40*/  UMOV UR11, 0xffffffff ;  /* 0xffffffff000b7882 */ /* 0x000fe40000000000 */
[----:B------:R-:W-:Y:S01]  /*0d50*/  ULDC.64 UR4, c[0x0][0x640] ;  /* 0x0001900000047ab9 */ /* 0x000fe20000000a00 */
[----:B------:R-:W-:Y:S01]  /*0d60*/  USHF.R.U64 UR16, UR6, UR9, UR7 ;  /* 0x0000000906107299 */ /* 0x000fe20008001207 */
[----:B------:R-:W-:Y:S01]  /*0d70*/  ISETP.NE.U32.AND P0, PT, RZ, UR4, PT ;  /* 0x00000004ff007c0c */ /* 0x000fe2000bf05070 */
[----:B------:R-:W-:-:S02]  /*0d80*/  USHF.R.U32.HI UR7, URZ, UR9, UR7 ;  /* 0x000000093f077299 */ /* 0x000fc40008011607 */
[----:B------:R-:W-:Y:S01]  /*0d90*/  USHF.L.U32 UR6, UR11, UR18, URZ ;  /* 0x000000120b067299 */ /* 0x000fe2000800063f */
[----:B------:R-:W-:Y:S01]  /*0da0*/  ISETP.NE.AND.EX P0, PT, RZ, UR5, PT, P0 ;  /* 0x00000005ff007c0c */ /* 0x000fe2000bf05300 */
[----:B------:R-:W-:Y:S02]  /*0db0*/  USHF.R.U64 UR22, UR16, UR10, UR7 ;  /* 0x0000000a10167299 */ /* 0x000fe40008001207 */
[----:B------:R-:W-:Y:S02]  /*0dc0*/  USHF.R.U32.HI UR7, URZ, UR10, UR7 ;  /* 0x0000000a3f077299 */ /* 0x000fe40008011607 */
[----:B------:R-:W-:Y:S02]  /*0dd0*/  UISETP.NE.AND UP1, UPT, UR45, URZ, UPT ;  /* 0x0000003f2d00728c */ /* 0x000fe4000bf25270 */
[----:B------:R-:W-:Y:S01]  /*0de0*/  USHF.R.U64 UR23, UR22, UR18, UR7 ;  /* 0x0000001216177299 */ /* 0x000fe20008001207 */
[----:B------:R-:W-:Y:S01]  /*0df0*/  ULDC UR17, c[0x0][0x600] ;  /* 0x0001800000117ab9 */ /* 0x000fe20000000800 */
[----:B------:R-:W-:-:S02]  /*0e00*/  ULOP3.LUT UR13, URZ, UR6, URZ, 0x33, !UPT ;  /* 0x000000063f0d7292 */ /* 0x000fc4000f8e333f */
[----:B------:R-:W-:Y:S02]  /*0e10*/  UIADD3 UR15, UR17, -0x1, URZ ;  /* 0xffffffff110f7890 */ /* 0x000fe4000fffe03f */
[----:B------:R-:W-:Y:S02]  /*0e20*/  USEL UR12, UR8, UR12, !UP1 ;  /* 0x0000000c080c7287 */ /* 0x000fe4000c800000 */
[----:B------:R-:W-:Y:S01]  /*0e30*/  USHF.R.U32.HI UR7, URZ, UR18, UR7 ;  /* 0x000000123f077299 */ /* 0x000fe20008011607 */
[----:B------:R-:W-:Y:S01]  /*0e40*/  ULDC UR19, c[0x0][0x648] ;  /* 0x0001920000137ab9 */ /* 0x000fe20000000800 */
[----:B------:R-:W-:Y:S01]  /*0e50*/  ULDC UR20, c[0x0][0x638] ;  /* 0x00018e0000147ab9 */ /* 0x000fe20000000800 */
[----:B------:R-:W-:Y:S01]  /*0e60*/  UMOV UR21, 0x1 ;  /* 0x0000000100157882 */ /* 0x000fe20000000000 */
[----:B------:R-:W-:Y:S01]  /*0e70*/  UMOV UR6, UR23 ;  /* 0x0000001700067c82 */ /* 0x000fe20008000000 */
[----:B------:R-:W-:Y:S07]  /*0e80*/  @!P0 BRA `(.L_x_10) ;  /* 0x0000000000308947 */ /* 0x000fee0003800000 */
[----:B------:R-:W-:Y:S02]  /*0e90*/  ULDC UR10, c[0x0][0x64c] ;  /* 0x00019300000a7ab9 */ /* 0x000fe40000000800 */
        /* <DEDUP_REMOVED lines=8> */
[----:B------:R-:W-:-:S07]  /*0f20*/  UIMAD.WIDE.U32.X UR4, UR14, UR5, UR10, UP0 ;  /* 0x000000050e0472a5 */ /* 0x000fce00080e040a */
[----:B------:R-:W-:Y:S01]  /*0f30*/  UMOV UR6, UR4 ;  /* 0x0000000400067c82 */ /* 0x000fe20008000000 */
[----:B------:R-:W-:-:S05]  /*0f40*/  UMOV UR7, UR5 ;  /* 0x0000000500077c82 */ /* 0x000fca0008000000 */
.L_x_10:
[----:B------:R-:W-:Y:S01]  /*0f50*/  USHF.R.U64 UR5, UR6, UR19, UR7 ;  /* 0x0000001306057299 */ /* 0x000fe20008001207 */
[----:B------:R-:W-:Y:S01]  /*0f60*/  IMAD.MOV.U32 R0, RZ, RZ, 0x1 ;  /* 0x00000001ff007424 */ /* 0x000fe200078e00ff */
[----:B------:R-:W-:Y:S02]  /*0f70*/  USHF.L.U32 UR4, UR21, UR18, URZ ;  /* 0x0000001215047299 */ /* 0x000fe4000800063f */
[----:B------:R-:W-:Y:S02]  /*0f80*/  ULOP3.LUT UR13, UR22, UR13, URZ, 0xc0, !UPT ;  /* 0x0000000d160d7292 */ /* 0x000fe4000f8ec03f */
[----:B------:R-:W-:Y:S02]  /*0f90*/  UIADD3 UR6, -UR5, URZ, URZ ;  /* 0x0000003f05067290 */ /* 0x000fe4000fffe13f */
[----:B------:R-:W-:Y:S02]  /*0fa0*/  UIMAD UR13, UR4, UR5, UR13 ;  /* 0x00000005040d72a4 */ /* 0x000fe4000f8e020d */
[----:B------:R-:W-:-:S02]  /*0fb0*/  ULOP3.LUT UR15, UR16, UR15, URZ, 0xc0, !UPT ;  /* 0x0000000f100f7292 */ /* 0x000fc4000f8ec03f */
[----:B------:R-:W-:Y:S01]  /*0fc0*/  UIMAD UR4, UR6, UR20, UR23 ;  /* 0x00000014060472a4 */ /* 0x000fe2000f8e0217 */
[----:B------:R-:W-:Y:S01]  /*0fd0*/  ULDC UR5, c[0x0][0x610] ;  /* 0x0001840000057ab9 */ /* 0x000fe20000000800 */
[----:B------:R-:W-:Y:S02]  /*0fe0*/  UISETP.NE.AND UP0, UPT, UR45, URZ, UPT ;  /* 0x0000003f2d00728c */ /* 0x000fe4000bf05270 */
[----:B------:R-:W-:Y:S02]  /*0ff0*/  UIMAD UR12, UR13, UR5, UR12 ;  /* 0x000000050d0c72a4 */ /* 0x000fe4000f8e020c */
[----:B------:R-:W-:-:S04]  /*1000*/  UIMAD UR4, UR4, UR17, UR15 ;  /* 0x00000011040472a4 */ /* 0x000fc8000f8e020f */
[----:B------:R-:W-:Y:S02]  /*1010*/  USEL UR42, UR4, UR12, !UP0 ;  /* 0x0000000c042a7287 */ /* 0x000fe4000c000000 */
[----:B------:R-:W-:-:S12]  /*1020*/  USEL UR41, UR12, UR4, !UP0 ;  /* 0x000000040c297287 */ /* 0x000fd8000c000000 */
.L_x_8:
[----:B------:R-:W-:-:S08]  /*1030*/  NOP ;  /* 0x0000000000007918 */ /* 0x000fd00000000000 */
[----:B------:R-:W1:Y:S02]  /*1040*/  USETMAXREG.TRY_ALLOC.CTAPOOL UP0, 0xf0 ;  /* 0x000000f0000079c8 */ /* 0x000e640008000600 */
[----:B-1----:R-:W-:-:S13]  /*1050*/  PLOP3.LUT P0, PT, PT, PT, UP0, 0x80, 0x0 ;  /* 0x000000000000781c */ /* 0x002fda0003f0f008 */
[----:B------:R-:W-:Y:S05]  /*1060*/  @!P0 BRA `(.L_x_8) ;  /* 0xfffffffc00f08947 */ /* 0x000fea000383ffff */
[----:B------:R-:W-:Y:S01]  /*1070*/  ULDC.64 UR4, c[0x0][0x598] ;  /* 0x0001660000047ab9 */ /* 0x000fe20000000a00 */
[----:B------:R-:W-:Y:S01]  /*1080*/  ULDC.64 UR36, c[0x0][0x208] ;  /* 0x0000820000247ab9 */ /* 0x000fe20000000a00 */
[----:B------:R-:W-:-:S04]  /*1090*/  ISETP.NE.U32.AND P0, PT, RZ, UR4, PT ;  /* 0x00000004ff007c0c */ /* 0x000fc8000bf05070 */
[----:B------:R-:W-:-:S13]  /*10a0*/  ISETP.NE.AND.EX P0, PT, RZ, UR5, PT, P0 ;  /* 0x00000005ff007c0c */ /* 0x000fda000bf05300 */
[----:B------:R-:W-:Y:S05]  /*10b0*/  @!P0 BRA `(.L_x_11) ;  /* 0x00000000001c8947 */ /* 0x000fea0003800000 */
[----:B------:R-:W1:Y:S02]  /*10c0*/  LDC.64 R2, c[0x0][0x598] ;  /* 0x00016600ff027b82 */ /* 0x000e640000000a00 */
[----:B-1----:R-:W2:Y:S02]  /*10d0*/  LDG.E.64 R2, desc[UR36][R2.64] ;  /* 0x0000002402027981 */ /* 0x002ea4000c1e1b00 */
[----:B--2---:R-:W-:-:S04]  /*10e0*/  ISETP.NE.U32.AND P0, PT, R2, RZ, PT ;  /* 0x000000ff0200720c */ /* 0x004fc80003f05070 */
[----:B------:R-:W-:-:S13]  /*10f0*/  ISETP.NE.AND.EX P0, PT, R3, RZ, PT, P0 ;  /* 0x000000ff0300720c */ /* 0x000fda0003f05300 */
[----:B------:R-:W-:Y:S05]  /*1100*/  @!P0 BRA `(.L_x_11) ;  /* 0x0000000000088947 */ /* 0x000fea0003800000 */
[----:B------:R1:W5:Y:S01]  /*1110*/  LD.E R2, desc[UR36][R2.64] ;  /* 0x0000002402027980 */ /* 0x000362000c101900 */
[----:B------:R-:W-:Y:S05]  /*1120*/  BRA `(.L_x_12) ;  /* 0x0000000000247947 */ /* 0x000fea0003800000 */
.L_x_11:
[----:B------:R-:W-:Y:S02]  /*1130*/  ULDC.64 UR4, c[0x0][0x588] ;  /* 0x0001620000047ab9 */ /* 0x000fe40000000a00 */
[----:B------:R-:W-:-:S04]  /*1140*/  ISETP.NE.U32.AND P0, PT, RZ, UR4, PT ;  /* 0x00000004ff007c0c */ /* 0x000fc8000bf05070 */
[----:B------:R-:W-:-:S13]  /*1150*/  ISETP.NE.AND.EX P0, PT, RZ, UR5, PT, P0 ;  /* 0x00000005ff007c0c */ /* 0x000fda000bf05300 */
[----:B------:R-:W-:Y:S05]  /*1160*/  @!P0 BRA `(.L_x_13) ;  /* 0x00000000000c8947 */ /* 0x000fea0003800000 */
[----:B------:R-:W1:Y:S02]  /*1170*/  LDC.64 R2, c[0x0][0x588] ;  /* 0x00016200ff027b82 */ /* 0x000e640000000a00 */
[----:B-1----:R2:W5:Y:S01]  /*1180*/  LDG.E R2, desc[UR36][R2.64] ;  /* 0x0000002402027981 */ /* 0x002562000c1e1900 */
[----:B------:R-:W-:Y:S05]  /*1190*/  BRA `(.L_x_12) ;  /* 0x0000000000087947 */ /* 0x000fea0003800000 */
.L_x_13:
[----:B------:R-:W-:Y:S02]  /*11a0*/  ULDC UR4, c[0x0][0x580] ;  /* 0x0001600000047ab9 */ /* 0x000fe40000000800 */
[----:B------:R-:W-:-:S07]  /*11b0*/  MOV R2, UR4 ;  /* 0x0000000400027c02 */ /* 0x000fce0008000f00 */
.L_x_12:
[----:B------:R-:W-:Y:S02]  /*11c0*/  ULDC.64 UR4, c[0x0][0x5a0] ;  /* 0x0001680000047ab9 */ /* 0x000fe40000000a00 */
[----:B------:R-:W-:-:S04]  /*11d0*/  ISETP.NE.U32.AND P0, PT, RZ, UR4, PT ;  /* 0x00000004ff007c0c */ /* 0x000fc8000bf05070 */
[----:B------:R-:W-:-:S13]  /*11e0*/  ISETP.NE.AND.EX P0, PT, RZ, UR5, PT, P0 ;  /* 0x00000005ff007c0c */ /* 0x000fda000bf05300 */
[----:B------:R-:W-:Y:S05]  /*11f0*/  @!P0 BRA `(.L_x_14) ;  /* 0x00000000001c8947 */ /* 0x000fea0003800000 */
[----:B------:R-:W3:Y:S02]  /*1200*/  LDC.64 R4, c[0x0][0x5a0] ;  /* 0x00016800ff047b82 */ /* 0x000ee40000000a00 */
[----:B---3--:R-:W3:Y:S02]  /*1210*/  LDG.E.64 R4, desc[UR36][R4.64] ;  /* 0x0000002404047981 */ /* 0x008ee4000c1e1b00 */
[----:B---3--:R-:W-:-:S04]  /*1220*/  ISETP.NE.U32.AND P0, PT, R4, RZ, PT ;  /* 0x000000ff0400720c */ /* 0x008fc80003f05070 */
[----:B------:R-:W-:-:S13]  /*1230*/  ISETP.NE.AND.EX P0, PT, R5, RZ, PT, P0 ;  /* 0x000000ff0500720c */ /* 0x000fda0003f05300 */
[----:B------:R-:W-:Y:S05]  /*1240*/  @!P0 BRA `(.L_x_14) ;  /* 0x0000000000088947 */ /* 0x000fea0003800000 */
[----:B------:R3:W5:Y:S01]  /*1250*/  LD.E R16, desc[UR36][R4.64] ;  /* 0x0000002404107980 */ /* 0x000762000c101900 */
[----:B------:R-:W-:Y:S05]  /*1260*/  BRA `(.L_x_15) ;  /* 0x0000000000247947 */ /* 0x000fea0003800000 */
.L_x_14:
[----:B------:R-:W-:Y:S02]  /*1270*/  ULDC.64 UR4, c[0x0][0x590] ;  /* 0x0001640000047ab9 */ /* 0x000fe40000000a00 */
[----:B------:R-:W-:-:S04]  /*1280*/  ISETP.NE.U32.AND P0, PT, RZ, UR4, PT ;  /* 0x00000004ff007c0c */ /* 0x000fc8000bf05070 */
[----:B------:R-:W-:-:S13]  /*1290*/  ISETP.NE.AND.EX P0, PT, RZ, UR5, PT, P0 ;  /* 0x00000005ff007c0c */ /* 0x000fda000bf05300 */
[----:B------:R-:W-:Y:S05]  /*12a0*/  @!P0 BRA `(.L_x_16) ;  /* 0x00000000000c8947 */ /* 0x000fea0003800000 */
[----:B------:R-:W3:Y:S02]  /*12b0*/  LDC.64 R4, c[0x0][0x590] ;  /* 0x00016400ff047b82 */ /* 0x000ee40000000a00 */
[----:B---3--:R4:W5:Y:S01]  /*12c0*/  LDG.E R16, desc[UR36][R4.64] ;  /* 0x0000002404107981 */ /* 0x008962000c1e1900 */
[----:B------:R-:W-:Y:S05]  /*12d0*/  BRA `(.L_x_15) ;  /* 0x0000000000087947 */ /* 0x000fea0003800000 */
.L_x_16:
[----:B------:R-:W-:Y:S02]  /*12e0*/  ULDC UR4, c[0x0][0x584] ;  /* 0x0001610000047ab9 */ /* 0x000fe40000000800 */
[----:B------:R-:W-:-:S07]  /*12f0*/  IMAD.U32 R16, RZ, RZ, UR4 ;  /* 0x00000004ff107e24 */ /* 0x000fce000f8e00ff */
.L_x_15:
[----:B------:R-:W-:-:S13]  /*1300*/  LOP3.LUT P0, RZ, R0, 0xff, RZ, 0xc0, !PT ;  /* 0x000000ff00ff7812 */ /* 0x000fda000780c0ff */
[----:B------:R-:W-:Y:S05]  /*1310*/  @!P0 EXIT ;  /* 0x000000000000894d */ /* 0x000fea0003800000 */
[----:B------:R-:W-:Y:S01]  /*1320*/  ULDC UR4, c[0x0][0x28c] ;  /* 0x0000a30000047ab9 */ /* 0x000fe20000000800 */
[----:B------:R-:W-:Y:S01]  /*1330*/  UMOV UR38, URZ ;  /* 0x0000003f00267c82 */ /* 0x000fe20008000000 */
[----:B------:R-:W-:Y:S01]  /*1340*/  UIADD3 UR4, UR4, 0x3f, URZ ;  /* 0x0000003f04047890 */ /* 0x000fe2000fffe03f */
[----:B------:R-:W-:-:S03]  /*1350*/  UMOV UR39, URZ ;  /* 0x0000003f00277c82 */ /* 0x000fc60008000000 */
[----:B------:R-:W-:-:S04]  /*1360*/  USHF.R.S32.HI UR5, URZ, 0x1f, UR4 ;  /* 0x0000001f3f057899 */ /* 0x000fc80008011404 */
[----:B------:R-:W-:-:S04]  /*1370*/  ULEA.HI UR5, UR5, UR4, URZ, 0x6 ;  /* 0x0000000405057291 */ /* 0x000fc8000f8f303f */
[----:B------:R-:W-:-:S12]  /*1380*/  USHF.R.S32.HI UR44, URZ, 0x6, UR5 ;  /* 0x000000063f2c7899 */ /* 0x000fd80008011405 */
.L_x_546:
[----:B0-----:R-:W0:Y:S01]  /*1390*/  S2R R0, SR_TID.X ;  /* 0x0000000000007919 */ /* 0x001e220000002100 */
[----:B-1----:R-:W1:Y:S01]  /*13a0*/  S2UR UR7, SR_CgaCtaId ;  /* 0x00000000000779c3 */ /* 0x002e620000008800 */
[----:B------:R-:W-:Y:S02]  /*13b0*/  UMOV UR6, 0x400 ;  /* 0x0000040000067882 */ /* 0x000fe40000000000 */
[----:B-1----:R-:W-:Y:S01]  /*13c0*/  ULEA UR6, UR7, UR6, 0x18 ;  /* 0x0000000607067291 */ /* 0x002fe2000f8ec03f */
[----:B0-----:R-:W-:-:S04]  /*13d0*/  LOP3.LUT R0, R0, 0x80, RZ, 0xc0, !PT ;  /* 0x0000008000007812 */ /* 0x001fc800078ec0ff */
[----:B------:R-:W-:-:S06]  /*13e0*/  SHF.R.U32.HI R0, RZ, 0x7, R0 ;  /* 0x00000007ff007819 */ /* 0x000fcc0000011600 */
[----:B------:R-:W0:Y:S02]  /*13f0*/  SHFL.IDX PT, R0, R0, RZ, 0x1f ;  /* 0x00001fff00007589 */ /* 0x000e2400000e0000 */
[----:B0-----:R-:W-:-:S13]  /*1400*/  R2UR UR4, R0 ;  /* 0x00000000000472ca */ /* 0x001fda00000e0000 */
[----:B------:R-:W-:-:S04]  /*1410*/  ULEA.HI UR5, UR4, UR4, URZ, 0x1 ;  /* 0x0000000404057291 */ /* 0x000fc8000f8f083f */
[----:B------:R-:W-:-:S04]  /*1420*/  ULOP3.LUT UR5, UR5, 0x7fffe, URZ, 0xc0, !UPT ;  /* 0x0007fffe05057892 */ /* 0x000fc8000f8ec03f */
[----:B------:R-:W-:-:S03]  /*1430*/  UIADD3 UR5, UR4, -UR5, URZ ;  /* 0x8000000504057290 */ /* 0x000fc6000fffe03f */
[----:B------:R-:W-:Y:S01]  /*1440*/  ULDC UR4, c[0x0][0x28c] ;  /* 0x0000a30000047ab9 */ /* 0x000fe20000000800 */
[----:B------:R-:W-:Y:S01]  /*1450*/  ULEA UR5, UR5, UR6, 0xd ;  /* 0x0000000605057291 */ /* 0x000fe2000f8e683f */
[----:B------:R-:W-:-:S03]  /*1460*/  ISETP.LT.AND P0, PT, RZ, UR4, PT ;  /* 0x00000004ff007c0c */ /* 0x000fc6000bf01270 */
[----:B------:R-:W-:-:S04]  /*1470*/  UIADD3 UR5, UR5, 0x100, URZ ;  /* 0x0000010005057890 */ /* 0x000fc8000fffe03f */
[----:B------:R-:W-:-:S04]  /*1480*/  USHF.R.U32.HI UR5, URZ, 0x4, UR5 ;  /* 0x000000043f057899 */ /* 0x000fc80008011605 */
[----:B------:R-:W-:Y:S02]  /*1490*/  ULOP3.LUT UR46, UR5, 0x3fff, URZ, 0xc0, !UPT ;  /* 0x00003fff052e7892 */ /* 0x000fe4000f8ec03f */
[----:B---3--:R-:W-:Y:S10]  /*14a0*/  @P0 BRA `(.L_x_17) ;  /* 0x0000000000400947 */ /* 0x008ff40003800000 */
[----:B------:R-:W-:Y:S01]  /*14b0*/  MOV R0, 0x0 ;  /* 0x0000000000007802 */ /* 0x000fe20000000f00 */
[----:B------:R-:W-:Y:S01]  /*14c0*/  ULDC.64 UR4, c[0x4][0x68] ;  /* 0x01001a0000047ab9 */ /* 0x000fe20000000a00 */
[----:B------:R-:W-:Y:S01]  /*14d0*/  ULDC.64 UR6, c[0x4][0x8] ;  /* 0x0100020000067ab9 */ /* 0x000fe20000000a00 */
[----:B---34-:R-:W-:Y:S01]  /*14e0*/  IMAD.U32 R4, RZ, RZ, UR4 ;  /* 0x00000004ff047e24 */ /* 0x018fe2000f8e00ff */
[----:B------:R0:W1:Y:S01]  /*14f0*/  LDC.64 R14, c[0x4][R0] ;  /* 0x01000000000e7b82 */ /* 0x0000620000000a00 */
[----:B------:R-:W-:Y:S01]  /*1500*/  IMAD.U32 R5, RZ, RZ, UR5 ;  /* 0x00000005ff057e24 */ /* 0x000fe2000f8e00ff */
[----:B------:R-:W-:Y:S01]  /*1510*/  ULDC.64 UR4, c[0x4][0x70] ;  /* 0x01001c0000047ab9 */ /* 0x000fe20000000a00 */
[----:B------:R-:W-:Y:S01]  /*1520*/  IMAD.U32 R10, RZ, RZ, UR6 ;  /* 0x00000006ff0a7e24 */ /* 0x000fe2000f8e00ff */
[----:B------:R-:W-:Y:S01]  /*1530*/  MOV R7, UR5 ;  /* 0x0000000500077c02 */ /* 0x000fe20008000f00 */
[----:B------:R-:W-:Y:S01]  /*1540*/  IMAD.U32 R6, RZ, RZ, UR4 ;  /* 0x00000004ff067e24 */ /* 0x000fe2000f8e00ff */
[----:B------:R-:W-:Y:S01]  /*1550*/  MOV R13, RZ ;  /* 0x000000ff000d7202 */ /* 0x000fe20000000f00 */
[----:B------:R-:W-:-:S02]  /*1560*/  IMAD.U32 R11, RZ, RZ, UR7 ;  /* 0x00000007ff0b7e24 */ /* 0x000fc4000f8e00ff */
[----:B------:R-:W-:Y:S02]  /*1570*/  IMAD.MOV.U32 R8, RZ, RZ, 0x1e1 ;  /* 0x000001e1ff087424 */ /* 0x000fe400078e00ff */
[----:B0-----:R-:W-:-:S07]  /*1580*/  IMAD.MOV.U32 R12, RZ, RZ, 0x1 ;  /* 0x00000001ff0c7424 */ /* 0x001fce00078e00ff */
[----:B------:R-:W-:-:S07]  /*1590*/  LEPC R20, `(.L_x_17) ;  /* 0x000000001014794e */ /* 0x000fce0000000000 */
[----:B-12--5:R-:W-:Y:S05]  /*15a0*/  CALL.ABS.NOINC R14 ;  /* 0x000000000e007343 */ /* 0x026fea0003c00000 */
.L_x_17:
[----:B------:R-:W-:-:S06]  /*15b0*/  ULOP3.LUT UR4, UR40, 0x1, URZ, 0xfc, !UPT ;  /* 0x0000000128047892 */ /* 0x000fcc000f8efc3f */
[----:B------:R-:W-:-:S05]  /*15c0*/  IMAD.U32 R0, RZ, RZ, UR4 ;  /* 0x00000004ff007e24 */ /* 0x000fca000f8e00ff */
[----:B------:R-:W-:-:S13]  /*15d0*/  ISETP.NE.AND P0, PT, R0, 0x3, PT ;  /* 0x000000030000780c */ /* 0x000fda0003f05270 */
[----:B------:R-:W-:Y:S05]  /*15e0*/  @!P0 BRA `(.L_x_18) ;  /* 0x0000000000048947 */ /* 0x000fea0003800000 */
[----:B------:R-:W-:Y:S01]  /*15f0*/  BPT.TRAP 0x1 ;  /* 0x000000040000795c */ /* 0x000fe20000300000 */
.L_x_18:
[----:B------:R-:W0:Y:S01]  /*1600*/  S2UR UR5, SR_CgaCtaId ;  /* 0x00000000000579c3 */ /* 0x000e220000008800 */
[----:B------:R-:W-:Y:S01]  /*1610*/  UMOV UR4, 0x400 ;  /* 0x0000040000047882 */ /* 0x000fe20000000000 */
[----:B---34-:R-:W-:Y:S02]  /*1620*/  IMAD.U32 R5, RZ, RZ, UR39 ;  /* 0x00000027ff057e24 */ /* 0x018fe4000f8e00ff */
[----:B--2---:R-:W-:-:S05]  /*1630*/  IMAD.U32 R3, RZ, RZ, UR38 ;  /* 0x00000026ff037e24 */ /* 0x004fca000f8e00ff */
[----:B------:R-:W-:Y:S01]  /*1640*/  SHF.L.U32 R3, R3, 0x1f, RZ ;  /* 0x0000001f03037819 */ /* 0x000fe200000006ff */
[----:B0-----:R-:W-:-:S06]  /*1650*/  ULEA UR4, UR5, UR4, 0x18 ;  /* 0x0000000405047291 */ /* 0x001fcc000f8ec03f */
[----:B------:R-:W-:-:S05]  /*1660*/  IMAD.U32 R0, RZ, RZ, UR4 ;  /* 0x00000004ff007e24 */ /* 0x000fca000f8e00ff */
[----:B------:R-:W-:-:S04]  /*1670*/  LEA R4, R5, R0, 0x3 ;  /* 0x0000000005047211 */ /* 0x000fc800078e18ff */
[----:B------:R0:W1:Y:S01]  /*1680*/  SYNCS.PHASECHK.TRANS64.TRYWAIT P1, [R4+URZ], R3 ;  /* 0x00000003040075a7 */ /* 0x000062000802017f */
[----:B------:R-:W-:Y:S05]  /*1690*/  @!P0 BRA `(.L_x_19) ;  /* 0x0000000000048947 */ /* 0x000fea0003800000 */
[----:B------:R-:W-:Y:S01]  /*16a0*/  BPT.TRAP 0x1 ;  /* 0x000000040000795c */ /* 0x000fe20000300000 */
.L_x_19:
[----:B-1----:R-:W-:Y:S05]  /*16b0*/  @P1 BRA `(.L_x_20) ;  /* 0x0000000000081947 */ /* 0x002fea0003800000 */
[----:B------:R-:W1:Y:S02]  /*16c0*/  SYNCS.PHASECHK.TRANS64.TRYWAIT P1, [R4+URZ], R3 ;  /* 0x00000003040075a7 */ /* 0x000e64000802017f */
[----:B-1----:R-:W-:Y:S05]  /*16d0*/  @!P1 BRA `(.L_x_21) ;  /* 0x000001a000e09947 */ /* 0x002fea0003800000 */
.L_x_20:
[----:B------:R-:W-:-:S04]  /*16e0*/  UISETP.LT.AND UP0, UPT, UR44, 0x1, UPT ;  /* 0x000000012c00788c */ /* 0x000fc8000bf01270 */
[----:B------:R-:W-:-:S06]  /*16f0*/  USEL UR4, UR44, 0x1, UP0 ;  /* 0x000000012c047887 */ /* 0x000fcc0008000000 */
[----:B01----:R-:W-:Y:S01]  /*1700*/  IMAD.U32 R3, RZ, RZ, UR4 ;  /* 0x00000004ff037e24 */ /* 0x003fe2000f8e00ff */
[----:B------:R-:W-:Y:S05]  /*1710*/  WARPSYNC.ALL ;  /* 0x0000000000007948 */ /* 0x000fea0003800000 */
[----:B------:R-:W-:-:S04]  /*1720*/  IADD3 R3, -R3, UR44, RZ ;  /* 0x0000002c03037c10 */ /* 0x000fc8000fffe1ff */
[----:B------:R-:W-:Y:S02]  /*1730*/  ISETP.GE.AND P1, PT, R3, 0x1, PT ;  /* 0x000000010300780c */ /* 0x000fe40003f26270 */
[----:B------:R-:W-:Y:S01]  /*1740*/  R2UR UR4, R0 ;  /* 0x00000000000472ca */ /* 0x000fe200000e0000 */
[----:B------:R-:W-:Y:S01]  /*1750*/  WARPGROUP.ARRIVE ;  /* 0x00000000000079c5 */ /* 0x000fe20000000000 */
[----:B------:R-:W-:Y:S01]  /*1760*/  UMOV UR9, 0x40000040 ;  /* 0x4000004000097882 */ /* 0x000fe20000000000 */
[----:B------:R-:W-:Y:S01]  /*1770*/  UMOV UR11, 0x40000040 ;  /* 0x40000040000b7882 */ /* 0x000fe20000000000 */
[----:B------:R-:W-:Y:S04]  /*1780*/  STL [R1+0x2c8], R17 ;  /* 0x0002c81101007387 */ /* 0x000fe80000100800 */
[----:B-----5:R-:W-:Y:S04]  /*1790*/  STL [R1+0x2c4], R16 ;  /* 0x0002c41001007387 */ /* 0x020fe80000100800 */
[----:B------:R0:W-:Y:S01]  /*17a0*/  STL [R1+0x2c0], R3 ;  /* 0x0002c00301007387 */ /* 0x0001e20000100800 */
[----:B------:R-:W-:-:S03]  /*17b0*/  UIADD3 UR4, UR4, 0x18100, URZ ;  /* 0x0001810004047890 */ /* 0x000fc6000fffe03f */
[----:B------:R1:W-:Y:S01]  /*17c0*/  STL [R1+0x2bc], R2 ;  /* 0x0002bc0201007387 */ /* 0x0003e20000100800 */
[----:B------:R-:W-:-:S03]  /*17d0*/  USHF.R.U32.HI UR4, URZ, 0x4, UR4 ;  /* 0x000000043f047899 */ /* 0x000fc60008011604 */
[----:B------:R2:W-:Y:S01]  /*17e0*/  STL [R1+0x2cc], R0 ;  /* 0x0002cc0001007387 */ /* 0x0005e20000100800 */
[----:B------:R-:W-:Y:S02]  /*17f0*/  ULOP3.LUT UR5, UR4, 0x3fff, URZ, 0xc0, !UPT ;  /* 0x00003fff04057892 */ /* 0x000fe4000f8ec03f */
[----:B------:R-:W-:Y:S02]  /*1800*/  ULOP3.LUT UR4, UR46, 0x10000, URZ, 0xfc, !UPT ;  /* 0x000100002e047892 */ /* 0x000fe4000f8efc3f */
[----:B------:R-:W-:Y:S02]  /*1810*/  ULOP3.LUT UR5, UR5, 0x10000, URZ, 0xfc, !UPT ;  /* 0x0001000005057892 */ /* 0x000fe4000f8efc3f */
[----:B------:R-:W-:Y:S02]  /*1820*/  ULEA UR6, UR39, UR4, 0xb ;  /* 0x0000000427067291 */ /* 0x000fe4000f8e583f */
[----:B------:R-:W-:-:S05]  /*1830*/  ULEA UR7, UR39, UR5, 0xb ;  /* 0x0000000527077291 */ /* 0x000fca000f8e583f */
[----:B------:R-:W-:Y:S02]  /*1840*/  UMOV UR8, UR6 ;  /* 0x0000000600087c82 */ /* 0x000fe40008000000 */
[----:B------:R-:W-:Y:S02]  /*1850*/  UMOV UR10, UR7 ;  /* 0x00000007000a7c82 */ /* 0x000fe40008000000 */
[----:B------:R-:W-:Y:S01]  /*1860*/  HGMMA.64x256x16.F32.BF16 R24, gdesc[UR8], RZ, !UPT, gsb0 ;  /* 0x03e00000081879f0 */ /* 0x000fe2000c0018ff */
[----:B------:R-:W-:Y:S01]  /*1870*/  UIADD3 UR8, UR6, 0x400, URZ ;  /* 0x0000040006087890 */ /* 0x000fe2000fffe03f */
[----:B------:R-:W-:Y:S01]  /*1880*/  UMOV UR9, 0x40000040 ;  /* 0x4000004000097882 */ /* 0x000fe20000000000 */
[----:B------:R-:W-:Y:S02]  /*1890*/  WARPGROUP.DEPBAR.LE gsb0, 0x0 ;  /* 0x00008000000079c5 */ /* 0x000fe40000010000 */
[----:B------:R-:W-:Y:S01]  /*18a0*/  STL.64 [R1], R24 ;  /* 0x0000001801007387 */ /* 0x000fe20000100a00 */
[----:B------:R-:W-:Y:S01]  /*18b0*/  IMAD.MOV.U32 R235, RZ, RZ, R46 ;  /* 0x000000ffffeb7224 */ /* 0x000fe200078e002e */
[----:B------:R-:W-:Y:S01]  /*18c0*/  MOV R232, R49 ;  /* 0x0000003100e87202 */ /* 0x000fe20000000f00 */
[----:B------:R-:W-:Y:S01]  /*18d0*/  IMAD.MOV.U32 R234, RZ, RZ, R47 ;  /* 0x000000ffffea7224 */ /* 0x000fe200078e002f */
[----:B------:R-:W-:Y:S01]  /*18e0*/  STL.64 [R1+0x8], R26 ;  /* 0x0000081a01007387 */ /* 0x000fe20000100a00 */
        /* <DEDUP_REMOVED lines=55> */
[----:B0-----:R-:W-:Y:S01]  /*1c60*/  MOV R3, R149 ;  /* 0x0000009500037202 */ /* 0x001fe20000000f00 */
[----:B------:R-:W-:Y:S01]  /*1c70*/  IMAD.MOV.U32 R167, RZ, RZ, R83 ;  /* 0x000000ffffa77224 */ /* 0x000fe200078e0053 */
[----:B------:R0:W-:Y:S01]  /*1c80*/  STL.64 [R1+0x50], R44 ;  /* 0x0000502c01007387 */ /* 0x0001e20000100a00 */
[----:B------:R-:W-:-:S02]  /*1c90*/  IMAD.MOV.U32 R169, RZ, RZ, R85 ;  /* 0x000000ffffa97224 */ /* 0x000fc400078e0055 */
[----:B------:R-:W-:Y:S01]  /*1ca0*/  IMAD.MOV.U32 R170, RZ, RZ, R86 ;  /* 0x000000ffffaa7224 */ /* 0x000fe200078e0056 */
[----:B------:R-:W-:Y:S01]  /*1cb0*/  STL [R1+0x580], R152 ;  /* 0x0005809801007387 */ /* 0x000fe20000100800 */
[----:B------:R-:W-:Y:S02]  /*1cc0*/  IMAD.MOV.U32 R171, RZ, RZ, R87 ;  /* 0x000000ffffab7224 */ /* 0x000fe400078e0057 */
[----:B------:R-:W-:Y:S02]  /*1cd0*/  IMAD.MOV.U32 R172, RZ, RZ, R88 ;  /* 0x000000ffffac7224 */ /* 0x000fe400078e0058 */
[----:B------:R-:W-:Y:S02]  /*1ce0*/  IMAD.MOV.U32 R174, RZ, RZ, R90 ;  /* 0x000000ffffae7224 */ /* 0x000fe400078e005a */
[----:B------:R-:W-:Y:S02]  /*1cf0*/  IMAD.MOV.U32 R175, RZ, RZ, R91 ;  /* 0x000000ffffaf7224 */ /* 0x000fe400078e005b */
[----:B------:R-:W-:-:S02]  /*1d00*/  IMAD.MOV.U32 R176, RZ, RZ, R92 ;  /* 0x000000ffffb07224 */ /* 0x000fc400078e005c */
[----:B------:R-:W-:Y:S02]  /*1d10*/  IMAD.MOV.U32 R177, RZ, RZ, R93 ;  /* 0x000000ffffb17224 */ /* 0x000fe400078e005d */
        /* <DEDUP_REMOVED lines=44> */
[----:B-1----:R-:W-:Y:S02]  /*1fe0*/  IMAD.MOV.U32 R2, RZ, RZ, R150 ;  /* 0x000000ffff027224 */ /* 0x002fe400078e0096 */
[----:B--2---:R-:W-:Y:S02]  /*1ff0*/  IMAD.MOV.U32 R0, RZ, RZ, R151 ;  /* 0x000000ffff007224 */ /* 0x004fe400078e0097 */
[----:B0-----:R-:W-:-:S06]  /*2000*/  WARPGROUP.ARRIVE ;  /* 0x00000000000079c5 */ /* 0x001fcc0000000000 */
[----:B------:R-:W-:Y:S03]  /*2010*/  HGMMA.64x256x16.F32.BF16 R24, gdesc[UR8], RZ, !UPT, gsb0 ;  /* 0x03e00000081879f0 */ /* 0x000fe6000c0018ff */
[----:B------:R-:W-:Y:S02]  /*2020*/  WARPGROUP.DEPBAR.LE gsb0, 0x0 ;  /* 0x00008000000079c5 */ /* 0x000fe40000010000 */
[----:B------:R-:W-:Y:S04]  /*2030*/  STL.64 [R1+0x578], R150 ;  /* 0x0005789601007387 */ /* 0x000fe80000100a00 */
        /* <DEDUP_REMOVED lines=20> */
[----:B------:R0:W-:Y:S04]  /*2180*/  STL.64 [R1+0x4d0], R108 ;  /* 0x0004d06c01007387 */ /* 0x0001e80000100a00 */
[----:B0-----:R-:W2:Y:S04]  /*2190*/  LDL.LU R108, [R1] ;  /* 0x00000000016c7983 */ /* 0x001ea80000300800 */
[----:B------:R-:W2:Y:S04]  /*21a0*/  LDL.LU R109, [R1+0x4] ;  /* 0x00000400016d7983 */ /* 0x000ea80000300800 */
        /* <DEDUP_REMOVED lines=19> */
[----:B------:R-:W2:Y:S01]  /*22e0*/  LDL.LU R129, [R1+0x54] ;  /* 0x0000540001817983 */ /* 0x000ea20000300800 */
        /* <DEDUP_REMOVED lines=15> */
[----:B------:R-:W-:Y:S01]  /*23e0*/  UIADD3 UR8, UR6, 0x2, URZ ;  /* 0x0000000206087890 */ /* 0x000fe2000fffe03f */
[----:B------:R-:W-:Y:S01]  /*23f0*/  IMAD.MOV.U32 R140, RZ, RZ, R225 ;  /* 0x000000ffff8c7224 */ /* 0x000fe200078e00e1 */
[----:B------:R-:W-:Y:S01]  /*2400*/  UIADD3 UR10, UR7, 0x2, URZ ;  /* 0x00000002070a7890 */ /* 0x000fe2000fffe03f */
[----:B------:R-:W-:Y:S01]  /*2410*/  IMAD.MOV.U32 R141, RZ, RZ, R224 ;  /* 0x000000ffff8d7224 */ /* 0x000fe200078e00e0 */
[----:B------:R-:W-:Y:S01]  /*2420*/  UMOV UR9, 0x40000040 ;  /* 0x4000004000097882 */ /* 0x000fe20000000000 */
[----:B------:R-:W-:Y:S01]  /*2430*/  IMAD.MOV.U32 R143, RZ, RZ, R222 ;  /* 0x000000ffff8f7224 */ /* 0x000fe200078e00de */
[----:B------:R-:W-:Y:S01]  /*2440*/  MOV R222, R14 ;  /* 0x0000000e00de7202 */ /* 0x000fe20000000f00 */
[----:B------:R-:W-:Y:S01]  /*2450*/  IMAD.MOV.U32 R144, RZ, RZ, R221 ;  /* 0x000000ffff907224 */ /* 0x000fe200078e00dd */
[----:B------:R-:W-:Y:S01]  /*2460*/  UMOV UR11, 0x40000040 ;  /* 0x40000040000b7882 */ /* 0x000fe20000000000 */
[----:B------:R-:W-:-:S02]  /*2470*/  IMAD.MOV.U32 R145, RZ, RZ, R220 ;  /* 0x000000ffff917224 */ /* 0x000fc400078e00dc */
[----:B------:R-:W-:Y:S02]  /*2480*/  IMAD.MOV.U32 R146, RZ, RZ, R219 ;  /* 0x000000ffff927224 */ /* 0x000fe400078e00db */
[----:B------:R-:W-:Y:S01]  /*2490*/  IMAD.MOV.U32 R148, RZ, RZ, R217 ;  /* 0x000000ffff947224 */ /* 0x000fe200078e00d9 */
[----:B------:R-:W-:Y:S01]  /*24a0*/  MOV R217, R19 ;  /* 0x0000001300d97202 */ /* 0x000fe20000000f00 */
        /* <DEDUP_REMOVED lines=21> */
[----:B------:R-:W-:-:S06]  /*2600*/  IMAD.MOV.U32 R235, RZ, RZ, R0 ;  /* 0x000000ffffeb7224 */ /* 0x000fcc00078e0000 */
[----:B--2---:R-:W-:-:S06]  /*2610*/  WARPGROUP.ARRIVE ;  /* 0x00000000000079c5 */ /* 0x004fcc0000000000 */
[----:B------:R-:W-:Y:S03]  /*2620*/  HGMMA.64x256x16.F32.BF16 R108, gdesc[UR8], R108, gsb0 ;  /* 0x03e00000086c79f0 */ /* 0x000fe6000800186c */
[----:B------:R-:W-:Y:S02]  /*2630*/  WARPGROUP.DEPBAR.LE gsb0, 0x0 ;  /* 0x00008000000079c5 */ /* 0x000fe40000010000 */
[----:B------:R-:W-:Y:S04]  /*2640*/  STL.64 [R1], R108 ;  /* 0x0000006c01007387 */ /* 0x000fe80000100a00 */
        /* <DEDUP_REMOVED lines=63> */
[----:B0-----:R-:W2:Y:S04]  /*2a40*/  LDL.LU R152, [R1+0x580] ;  /* 0x0005800001987983 */ /* 0x001ea80000300800 */
[----:B------:R-:W3:Y:S04]  /*2a50*/  LDL.LU.64 R150, [R1+0x578] ;  /* 0x0005780001967983 */ /* 0x000ee80000300a00 */
        /* <DEDUP_REMOVED lines=20> */
[----:B------:R-:W3:Y:S01]  /*2ba0*/  LDL.LU.64 R108, [R1+0x4d0] ;  /* 0x0004d000016c7983 */ /* 0x000ee20000300a00 */
[----:B------:R-:W-:Y:S01]  /*2bb0*/  UIADD3 UR8, UR6, 0x402, URZ ;  /* 0x0000040206087890 */ /* 0x000fe2000fffe03f */
[----:B------:R-:W-:Y:S01]  /*2bc0*/  UMOV UR9, 0x40000040 ;  /* 0x4000004000097882 */ /* 0x000fe20000000000 */
[----:B---3--:R-:W-:-:S07]  /*2bd0*/  WARPGROUP.ARRIVE ;  /* 0x00000000000079c5 */ /* 0x008fce0000000000 */
[----:B------:R-:W-:Y:S03]  /*2be0*/  HGMMA.64x256x16.F32.BF16 R24, gdesc[UR8], R24, gsb0 ;  /* 0x03e00000081879f0 */ /* 0x000fe60008001818 */
        /* <DEDUP_REMOVED lines=65> */
[----:B0-----:R-:W3:Y:S04]  /*3000*/  LDL.LU.64 R24, [R1] ;  /* 0x0000000001187983 */ /* 0x001ee80000300a00 */
        /* <DEDUP_REMOVED lines=63> */
[----:B------:R-:W-:-:S02]  /*3400*/  UIADD3 UR8, UR6, 0x4, URZ ;  /* 0x0000000406087890 */ /* 0x000fc4000fffe03f */
[----:B------:R-:W-:Y:S01]  /*3410*/  UIADD3 UR10, UR7, 0x4, URZ ;  /* 0x00000004070a7890 */ /* 0x000fe2000fffe03f */
[----:B------:R-:W-:Y:S01]  /*3420*/  UMOV UR9, 0x40000040 ;  /* 0x4000004000097882 */ /* 0x000fe20000000000 */
[----:B------:R-:W-:Y:S01]  /*3430*/  UMOV UR11, 0x40000040 ;  /* 0x40000040000b7882 */ /* 0x000fe20000000000 */
[----:B---3--:R-:W-:-:S06]  /*3440*/  WARPGROUP.ARRIVE ;  /* 0x00000000000079c5 */ /* 0x008fcc0000000000 */
[----:B------:R-:W-:Y:S03]  /*3450*/  HGMMA.64x256x16.F32.BF16 R24, gdesc[UR8], R24, gsb0 ;  /* 0x03e00000081879f0 */ /* 0x000fe60008001818 */
        /* <DEDUP_REMOVED lines=41> */
[----:B------:R0:W-:Y:S01]  /*36f0*/  STL.64 [R1+0x50], R44 ;  /* 0x0000502c01007387 */ /* 0x0001e20000100a00 */
[----:B------:R-:W-:Y:S01]  /*3700*/  IMAD.MOV.U32 R210, RZ, RZ, R126 ;  /* 0x000000ffffd27224 */ /* 0x000fe200078e007e */
[----:B------:R-:W-:Y:S01]  /*3710*/  MOV R181, R97 ;  /* 0x0000006100b57202 */ /* 0x000fe20000000f00 */
[----:B------:R-:W-:Y:S01]  /*3720*/  IMAD.MOV.U32 R208, RZ, RZ, R124 ;  /* 0x000000ffffd07224 */ /* 0x000fe200078e007c */
[----:B------:R-:W3:Y:S01]  /*3730*/  LDL.LU.64 R150, [R1+0x4c8] ;  /* 0x0004c80001967983 */ /* 0x000ee20000300a00 */
        /* <DEDUP_REMOVED lines=40> */
[----:B------:R-:W-:-:S02]  /*39c0*/  IMAD.MOV.U32 R182, RZ, RZ, R98 ;  /* 0x000000ffffb67224 */ /* 0x000fc400078e0062 */
[----:B------:R-:W-:Y:S01]  /*39d0*/  IMAD.MOV.U32 R183, RZ, RZ, R99 ;  /* 0x000000ffffb77224 */ /* 0x000fe200078e0063 */
[----:B------:R-:W3:Y:S01]  /*39e0*/  LDL.LU.64 R128, [R1+0x470] ;  /* 0x0004700001807983 */ /* 0x000ee20000300a00 */
[----:B------:R-:W-:Y:S02]  /*39f0*/  IMAD.MOV.U32 R180, RZ, RZ, R96 ;  /* 0x000000ffffb47224 */ /* 0x000fe400078e0060 */
[----:B------:R-:W-:Y:S01]  /*3a00*/  IMAD.MOV.U32 R178, RZ, RZ, R94 ;  /* 0x000000ffffb27224 */ /* 0x000fe200078e005e */
[----:B------:R-:W3:Y:S01]  /*3a10*/  LDL.LU.64 R126, [R1+0x468] ;  /* 0x00046800017e7983 */ /* 0x000ee20000300a00 */
[----:B------:R-:W-:Y:S02]  /*3a20*/  IMAD.MOV.U32 R179, RZ, RZ, R95 ;  /* 0x000000ffffb37224 */ /* 0x000fe400078e005f */
        /* <DEDUP_REMOVED lines=56> */
[----:B------:R-:W-:-:S03]  /*3db0*/  IMAD.MOV.U32 R0, RZ, RZ, R46 ;  /* 0x000000ffff007224 */ /* 0x000fc600078e002e */
        /* <DEDUP_REMOVED lines=21> */
[----:B0-----:R-:W3:Y:S04]  /*3f10*/  LDL.LU.64 R44, [R1+0x320] ;  /* 0x00032000012c7983 */ /* 0x001ee80000300a00 */
        /* <DEDUP_REMOVED lines=11> */
[----:B------:R-:W-:-:S02]  /*3fd0*/  UMOV UR9, 0x40000040 ;  /* 0x4000004000097882 */ /* 0x000fc40000000000 */
[----:B--2---:R-:W-:Y:S01]  /*3fe0*/  STL [R1+0x2b8], R152 ;  /* 0x0002b89801007387 */ /* 0x004fe20000100800 */
[----:B---3--:R-:W-:-:S06]  /*3ff0*/  WARPGROUP.ARRIVE ;  /* 0x00000000000079c5 */ /* 0x008fcc0000000000 */
        /* <DEDUP_REMOVED lines=63> */
[----:B------:R-:W-:-:S02]  /*43f0*/  IMAD.MOV.U32 R146, RZ, RZ, R224 ;  /* 0x000000ffff927224 */ /* 0x000fc400078e00e0 */
[----:B------:R-:W-:Y:S01]  /*4400*/  IMAD.MOV.U32 R152, RZ, RZ, R218 ;  /* 0x000000ffff987224 */ /* 0x000fe200078e00da */
[----:B------:R-:W-:Y:S01]  /*4410*/  UIADD3 UR8, UR6, 0x6, URZ ;  /* 0x0000000606087890 */ /* 0x000fe2000fffe03f */
[----:B------:R-:W-:Y:S01]  /*4420*/  IMAD.MOV.U32 R147, RZ, RZ, R223 ;  /* 0x000000ffff937224 */ /* 0x000fe200078e00df */
[----:B------:R-:W-:Y:S01]  /*4430*/  UIADD3 UR10, UR7, 0x6, URZ ;  /* 0x00000006070a7890 */ /* 0x000fe2000fffe03f */
[----:B------:R-:W-:Y:S01]  /*4440*/  IMAD.MOV.U32 R148, RZ, RZ, R222 ;  /* 0x000000ffff947224 */ /* 0x000fe200078e00de */
[----:B------:R-:W-:Y:S01]  /*4450*/  UMOV UR9, 0x40000040 ;  /* 0x4000004000097882 */ /* 0x000fe20000000000 */
[----:B------:R-:W-:Y:S01]  /*4460*/  IMAD.MOV.U32 R149, RZ, RZ, R221 ;  /* 0x000000ffff957224 */ /* 0x000fe200078e00dd */
[----:B------:R-:W-:Y:S01]  /*4470*/  UMOV UR11, 0x40000040 ;  /* 0x40000040000b7882 */ /* 0x000fe20000000000 */
[----:B------:R-:W-:Y:S01]  /*4480*/  IMAD.MOV.U32 R151, RZ, RZ, R219 ;  /* 0x000000ffff977224 */ /* 0x000fe200078e00db */
[----:B------:R0:W5:Y:S01]  /*4490*/  LDL.LU R0, [R1+0x2cc] ;  /* 0x0002cc0001007983 */ /* 0x0001620000300800 */
[----:B------:R-:W-:-:S02]  /*44a0*/  IMAD.MOV.U32 R131, RZ, RZ, R17 ;  /* 0x000000ffff837224 */ /* 0x000fc400078e0011 */
[----:B------:R-:W-:Y:S01]  /*44b0*/  IMAD.MOV.U32 R132, RZ, RZ, R16 ;  /* 0x000000ffff847224 */ /* 0x000fe200078e0010 */
[----:B------:R0:W5:Y:S01]  /*44c0*/  LDL.LU R17, [R1+0x2c8] ;  /* 0x0002c80001117983 */ /* 0x0001620000300800 */
[----:B------:R-:W-:Y:S02]  /*44d0*/  IMAD.MOV.U32 R133, RZ, RZ, R3 ;  /* 0x000000ffff857224 */ /* 0x000fe400078e0003 */
[----:B------:R-:W-:Y:S01]  /*44e0*/  IMAD.MOV.U32 R134, RZ, RZ, R2 ;  /* 0x000000ffff867224 */ /* 0x000fe200078e0002 */
[----:B------:R0:W5:Y:S01]  /*44f0*/  LDL.LU R16, [R1+0x2c4] ;  /* 0x0002c40001107983 */ /* 0x0001620000300800 */
[----:B------:R-:W-:Y:S02]  /*4500*/  IMAD.MOV.U32 R218, RZ, RZ, R23 ;  /* 0x000000ffffda7224 */ /* 0x000fe400078e0017 */
[----:B------:R-:W-:Y:S01]  /*4510*/  IMAD.MOV.U32 R219, RZ, RZ, R22 ;  /* 0x000000ffffdb7224 */ /* 0x000fe200078e0016 */
[----:B------:R0:W5:Y:S01]  /*4520*/  LDL.LU R3, [R1+0x2c0] ;  /* 0x0002c00001037983 */ /* 0x0001620000300800 */
[----:B------:R-:W-:-:S02]  /*4530*/  IMAD.MOV.U32 R221, RZ, RZ, R20 ;  /* 0x000000ffffdd7224 */ /* 0x000fc400078e0014 */
[----:B------:R-:W-:Y:S01]  /*4540*/  IMAD.MOV.U32 R222, RZ, RZ, R19 ;  /* 0x000000ffffde7224 */ /* 0x000fe200078e0013 */
[----:B------:R0:W5:Y:S01]  /*4550*/  LDL.LU R2, [R1+0x2bc] ;  /* 0x0002bc0001027983 */ /* 0x0001620000300800 */
        /* <DEDUP_REMOVED lines=77> */
[----:B-1----:R0:W5:Y:S04]  /*4a30*/  LDL.LU R152, [R1+0x2b8] ;  /* 0x0002b80001987983 */ /* 0x0021680000300800 */
[----:B------:R-:W2:Y:S04]  /*4a40*/  LDL.LU.64 R150, [R1+0x2b0] ;  /* 0x0002b00001967983 */ /* 0x000ea80000300a00 */
        /* <DEDUP_REMOVED lines=20> */
[----:B------:R-:W2:Y:S01]  /*4b90*/  LDL.LU.64 R108, [R1+0x208] ;  /* 0x00020800016c7983 */ /* 0x000ea20000300a00 */
[----:B------:R-:W-:Y:S01]  /*4ba0*/  UIADD3 UR8, UR6, 0x406, URZ ;  /* 0x0000040606087890 */ /* 0x000fe2000fffe03f */
[----:B------:R-:W-:Y:S01]  /*4bb0*/  UMOV UR9, 0x40000040 ;  /* 0x4000004000097882 */ /* 0x000fe20000000000 */
[----:B--2---:R-:W-:-:S07]  /*4bc0*/  WARPGROUP.ARRIVE ;  /* 0x00000000000079c5 */ /* 0x004fce0000000000 */
[----:B------:R-:W-:Y:S03]  /*4bd0*/  HGMMA.64x256x16.F32.BF16 R24, gdesc[UR8], R24, gsb0 ;  /* 0x03e00000081879f0 */ /* 0x000fe60008001818 */
[----:B------:R-:W-:Y:S02]  /*4be0*/  WARPGROUP.DEPBAR.LE gsb0, 0x0 ;  /* 0x00008000000079c5 */ /* 0x000fe40000010000 */
[----:B0-----:R-:W-:Y:S05]  /*4bf0*/  @!P1 BRA `(.L_x_22) ;  /* 0x0000004000d09947 */ /* 0x001fea0003800000 */
[----:B------:R-:W-:Y:S01]  /*4c00*/  UIADD3 UR7, UR39, 0x1, URZ ;  /* 0x0000000127077890 */ /* 0x000fe2000fffe03f */
[----:B-----5:R-:W-:Y:S01]  /*4c10*/  R2UR UR6, R3 ;  /* 0x00000000030672ca */ /* 0x020fe200000e0000 */
[----:B------:R-:W-:Y:S02]  /*4c20*/  UMOV UR12, UR39 ;  /* 0x00000027000c7c82 */ /* 0x000fe40008000000 */
[----:B------:R-:W-:-:S04]  /*4c30*/  UISETP.NE.AND UP0, UPT, UR7, 0x3, UPT ;  /* 0x000000030700788c */ /* 0x000fc8000bf05270 */
[----:B------:R-:W-:Y:S02]  /*4c40*/  USEL UR8, URZ, 0x1, UP0 ;  /* 0x000000013f087887 */ /* 0x000fe40008000000 */
[----:B------:R-:W-:Y:S02]  /*4c50*/  USEL UR7, UR7, URZ, UP0 ;  /* 0x0000003f07077287 */ /* 0x000fe40008000000 */
[----:B------:R-:W-:-:S06]  /*4c60*/  ULOP3.LUT UR8, UR38, UR8, URZ, 0x3c, !UPT ;  /* 0x0000000826087292 */ /* 0x000fcc000f8e3c3f */
[----:B------:R-:W-:-:S07]  /*4c70*/  IMAD.U32 R3, RZ, RZ, UR8 ;  /* 0x00000008ff037e24 */ /* 0x000fce000f8e00ff */
.L_x_29:
[----:B------:R-:W-:Y:S05]  /*4c80*/  @!P0 BRA `(.L_x_23) ;  /* 0x0000000000048947 */ /* 0x000fea0003800000 */
[----:B------:R-:W-:Y:S01]  /*4c90*/  BPT.TRAP 0x1 ;  /* 0x000000040000795c */ /* 0x000fe20000300000 */
.L_x_23:
[----:B------:R-:W0:Y:S01]  /*4ca0*/  S2UR UR9, SR_CgaCtaId ;  /* 0x00000000000979c3 */ /* 0x000e220000008800 */
[----:B------:R-:W-:Y:S01]  /*4cb0*/  UMOV UR8, 0x400 ;  /* 0x0000040000087882 */ /* 0x000fe20000000000 */
[----:B------:R-:W-:Y:S01]  /*4cc0*/  IMAD.U32 R4, RZ, RZ, UR7 ;  /* 0x00000007ff047e24 */ /* 0x000fe2000f8e00ff */
[----:B------:R-:W-:Y:S01]  /*4cd0*/  SHF.L.U32 R5, R3, 0x1f, RZ ;  /* 0x0000001f03057819 */ /* 0x000fe200000006ff */
[----:B0-----:R-:W-:-:S06]  /*4ce0*/  ULEA UR8, UR9, UR8, 0x18 ;  /* 0x0000000809087291 */ /* 0x001fcc000f8ec03f */
[----:B------:R-:W-:-:S04]  /*4cf0*/  IMAD.U32 R0, RZ, RZ, UR8 ;  /* 0x00000008ff007e24 */ /* 0x000fc8000f8e00ff */
[----:B------:R-:W-:-:S04]  /*4d00*/  IMAD R4, R4, 0x8, R0 ;  /* 0x0000000804047824 */ /* 0x000fc800078e0200 */
[----:B------:R0:W1:Y:S01]  /*4d10*/  SYNCS.PHASECHK.TRANS64.TRYWAIT P1, [R4+URZ], R5 ;  /* 0x00000005040075a7 */ /* 0x000062000802017f */
[----:B------:R-:W-:Y:S05]  /*4d20*/  @!P0 BRA `(.L_x_24) ;  /* 0x0000000000048947 */ /* 0x000fea0003800000 */
[----:B------:R-:W-:Y:S01]  /*4d30*/  BPT.TRAP 0x1 ;  /* 0x000000040000795c */ /* 0x000fe20000300000 */
.L_x_24:
[----:B-1----:R-:W-:Y:S05]  /*4d40*/  @P1 BRA `(.L_x_25) ;  /* 0x0000000000081947 */ /* 0x002fea0003800000 */
[----:B------:R-:W1:Y:S02]  /*4d50*/  SYNCS.PHASECHK.TRANS64.TRYWAIT P1, [R4+URZ], R5 ;  /* 0x00000005040075a7 */ /* 0x000e64000802017f */
[----:B-1----:R-:W-:Y:S05]  /*4d60*/  @!P1 BRA `(.L_x_26) ;  /* 0x0000016c00509947 */ /* 0x002fea0003800000 */
.L_x_25:
        /* <DEDUP_REMOVED lines=64> */
[----:B--2---:R-:W2:Y:S04]  /*5170*/  LDL.LU.64 R24, [R1] ;  /* 0x0000000001187983 */ /* 0x004ea80000300a00 */
        /* <DEDUP_REMOVED lines=63> */
[----:B------:R-:W-:-:S02]  /*5570*/  ULEA UR13, UR7, UR4, 0xb ;  /* 0x00000004070d7291 */ /* 0x000fc4000f8e583f */
[----:B------:R-:W-:Y:S01]  /*5580*/  ULEA UR14, UR7, UR5, 0xb ;  /* 0x00000005070e7291 */ /* 0x000fe2000f8e583f */
[----:B------:R-:W-:Y:S01]  /*5590*/  STL [R1+0x2cc], R17 ;  /* 0x0002cc1101007387 */ /* 0x000fe20000100800 */
[----:B------:R-:W-:Y:S01]  /*55a0*/  UMOV UR9, 0x40000040 ;  /* 0x4000004000097882 */ /* 0x000fe20000000000 */
[----:B------:R-:W-:Y:S02]  /*55b0*/  UMOV UR11, 0x40000040 ;  /* 0x40000040000b7882 */ /* 0x000fe40000000000 */
[----:B------:R-:W-:Y:S01]  /*55c0*/  UMOV UR8, UR13 ;  /* 0x0000000d00087c82 */ /* 0x000fe20008000000 */
[----:B------:R-:W-:Y:S01]  /*55d0*/  STL [R1+0x2c8], R16 ;  /* 0x0002c81001007387 */ /* 0x000fe20000100800 */
[----:B------:R-:W-:-:S03]  /*55e0*/  UMOV UR10, UR14 ;  /* 0x0000000e000a7c82 */ /* 0x000fc60008000000 */
[----:B------:R-:W-:Y:S04]  /*55f0*/  STL [R1+0x2c4], R3 ;  /* 0x0002c40301007387 */ /* 0x000fe80000100800 */
[----:B------:R3:W-:Y:S04]  /*5600*/  STL [R1+0x2c0], R2 ;  /* 0x0002c00201007387 */ /* 0x0007e80000100800 */
[----:B------:R4:W-:Y:S01]  /*5610*/  STL [R1+0x2bc], R0 ;  /* 0x0002bc0001007387 */ /* 0x0009e20000100800 */
[----:B--2---:R-:W-:-:S06]  /*5620*/  WARPGROUP.ARRIVE ;  /* 0x00000000000079c5 */ /* 0x004fcc0000000000 */
[----:B------:R-:W-:Y:S03]  /*5630*/  HGMMA.64x256x16.F32.BF16 R24, gdesc[UR8], R24, gsb0 ;  /* 0x03e00000081879f0 */ /* 0x000fe60008001818 */
[----:B------:R-:W-:Y:S02]  /*5640*/  WARPGROUP.DEPBAR.LE gsb0, 0x0 ;  /* 0x00008000000079c5 */ /* 0x000fe40000010000 */
[----:B------:R-:W-:Y:S01]  /*5650*/  STL.64 [R1], R24 ;  /* 0x0000001801007387 */ /* 0x000fe20000100a00 */
[----:B---3--:R-:W-:Y:S01]  /*5660*/  IMAD.MOV.U32 R2, RZ, RZ, R150 ;  /* 0x000000ffff027224 */ /* 0x008fe200078e0096 */
[----:B----4-:R-:W-:Y:S01]  /*5670*/  MOV R0, R151 ;  /* 0x0000009700007202 */ /* 0x010fe20000000f00 */
[----:B01----:R-:W-:Y:S01]  /*5680*/  IMAD.MOV.U32 R4, RZ, RZ, R148 ;  /* 0x000000ffff047224 */ /* 0x003fe200078e0094 */
        /* <DEDUP_REMOVED lines=40> */
[----:B------:R-:W2:Y:S01]  /*5910*/  LDL.LU.64 R150, [R1+0x780] ;  /* 0x0007800001967983 */ /* 0x000ea20000300a00 */
        /* <DEDUP_REMOVED lines=44> */
[----:B------:R-:W-:-:S02]  /*5be0*/  IMAD.MOV.U32 R178, RZ, RZ, R94 ;  /* 0x000000ffffb27224 */ /* 0x000fc400078e005e */
[----:B------:R-:W-:Y:S01]  /*5bf0*/  IMAD.MOV.U32 R179, RZ, RZ, R95 ;  /* 0x000000ffffb37224 */ /* 0x000fe200078e005f */
[----:B------:R-:W2:Y:S01]  /*5c00*/  LDL.LU.64 R126, [R1+0x720] ;  /* 0x00072000017e7983 */ /* 0x000ea20000300a00 */
[----:B------:R-:W-:Y:S02]  /*5c10*/  IMAD.MOV.U32 R176, RZ, RZ, R92 ;  /* 0x000000ffffb07224 */ /* 0x000fe400078e005c */
[----:B------:R-:W-:Y:S01]  /*5c20*/  IMAD.MOV.U32 R177, RZ, RZ, R93 ;  /* 0x000000ffffb17224 */ /* 0x000fe200078e005d */
[----:B------:R-:W2:Y:S01]  /*5c30*/  LDL.LU.64 R124, [R1+0x718] ;  /* 0x00071800017c7983 */ /* 0x000ea20000300a00 */
[----:B------:R-:W-:Y:S02]  /*5c40*/  IMAD.MOV.U32 R174, RZ, RZ, R90 ;  /* 0x000000ffffae7224 */ /* 0x000fe400078e005a */
        /* <DEDUP_REMOVED lines=74> */
[----:B0-----:R-:W2:Y:S04]  /*60f0*/  LDL.LU.64 R44, [R1+0x5d8] ;  /* 0x0005d800012c7983 */ /* 0x001ea80000300a00 */
        /* <DEDUP_REMOVED lines=11> */
[----:B------:R-:W-:-:S02]  /*61b0*/  UMOV UR9, 0x40000040 ;  /* 0x4000004000097882 */ /* 0x000fc40000000000 */
[----:B------:R-:W-:Y:S01]  /*61c0*/  STL [R1+0x580], R152 ;  /* 0x0005809801007387 */ /* 0x000fe20000100800 */
[----:B--2---:R-:W-:-:S06]  /*61d0*/  WARPGROUP.ARRIVE ;  /* 0x00000000000079c5 */ /* 0x004fcc0000000000 */
        /* <DEDUP_REMOVED lines=59> */
[----:B------:R-:W-:Y:S02]  /*6590*/  IMAD.MOV.U32 R138, RZ, RZ, R227 ;  /* 0x000000ffff8a7224 */ /* 0x000fe400078e00e3 */
[----:B------:R-:W-:Y:S02]  /*65a0*/  IMAD.MOV.U32 R140, RZ, RZ, R225 ;  /* 0x000000ffff8c7224 */ /* 0x000fe400078e00e1 */
[----:B------:R-:W-:Y:S01]  /*65b0*/  IMAD.MOV.U32 R141, RZ, RZ, R224 ;  /* 0x000000ffff8d7224 */ /* 0x000fe200078e00e0 */
[----:B------:R-:W-:Y:S01]  /*65c0*/  MOV R224, R12 ;  /* 0x0000000c00e07202 */ /* 0x000fe20000000f00 */
[----:B------:R-:W-:Y:S02]  /*65d0*/  IMAD.MOV.U32 R142, RZ, RZ, R223 ;  /* 0x000000ffff8e7224 */ /* 0x000fe400078e00df */
[----:B------:R-:W-:Y:S02]  /*65e0*/  IMAD.MOV.U32 R143, RZ, RZ, R222 ;  /* 0x000000ffff8f7224 */ /* 0x000fe400078e00de */
[----:B------:R-:W-:-:S02]  /*65f0*/  IMAD.MOV.U32 R145, RZ, RZ, R220 ;  /* 0x000000ffff917224 */ /* 0x000fc400078e00dc */
[----:B------:R-:W-:Y:S01]  /*6600*/  IMAD.MOV.U32 R146, RZ, RZ, R219 ;  /* 0x000000ffff927224 */ /* 0x000fe200078e00db */
[----:B------:R-:W-:Y:S01]  /*6610*/  MOV R219, R17 ;  /* 0x0000001100db7202 */ /* 0x000fe20000000f00 */
[----:B------:R-:W-:Y:S02]  /*6620*/  IMAD.MOV.U32 R147, RZ, RZ, R218 ;  /* 0x000000ffff937224 */ /* 0x000fe400078e00da */
[----:B------:R-:W-:Y:S02]  /*6630*/  IMAD.MOV.U32 R148, RZ, RZ, R217 ;  /* 0x000000ffff947224 */ /* 0x000fe400078e00d9 */
[----:B------:R-:W-:Y:S02]  /*6640*/  IMAD.MOV.U32 R150, RZ, RZ, R215 ;  /* 0x000000ffff967224 */ /* 0x000fe400078e00d7 */
[----:B------:R-:W-:Y:S01]  /*6650*/  IMAD.MOV.U32 R151, RZ, RZ, R214 ;  /* 0x000000ffff977224 */ /* 0x000fe200078e00d6 */
[----:B------:R-:W-:Y:S01]  /*6660*/  MOV R214, R22 ;  /* 0x0000001600d67202 */ /* 0x000fe20000000f00 */
        /* <DEDUP_REMOVED lines=18> */
[----:B------:R-:W-:Y:S01]  /*6790*/  IMAD.MOV.U32 R235, RZ, RZ, R0 ;  /* 0x000000ffffeb7224 */ /* 0x000fe200078e0000 */
[----:B------:R-:W-:-:S02]  /*67a0*/  UIADD3 UR8, UR13, 0x2, URZ ;  /* 0x000000020d087890 */ /* 0x000fc4000fffe03f */
[----:B------:R-:W-:Y:S01]  /*67b0*/  UIADD3 UR10, UR14, 0x2, URZ ;  /* 0x000000020e0a7890 */ /* 0x000fe2000fffe03f */
[----:B------:R-:W-:Y:S01]  /*67c0*/  UMOV UR9, 0x40000040 ;  /* 0x4000004000097882 */ /* 0x000fe20000000000 */
[----:B------:R-:W-:Y:S01]  /*67d0*/  UMOV UR11, 0x40000040 ;  /* 0x40000040000b7882 */ /* 0x000fe20000000000 */
        /* <DEDUP_REMOVED lines=236> */
[----:B------:R-:W-:Y:S01]  /*76a0*/  STL.64 [R1+0x30], R36 ;  /* 0x0000302401007387 */ /* 0x000fe20000100a00 */
[----:B------:R-:W-:-:S03]  /*76b0*/  IMAD.MOV.U32 R5, RZ, RZ, R150 ;  /* 0x000000ffff057224 */ /* 0x000fc600078e0096 */
[----:B------:R-:W-:Y:S01]  /*76c0*/  STL.64 [R1+0x38], R38 ;  /* 0x0000382601007387 */ /* 0x000fe20000100a00 */
[----:B------:R-:W-:-:S03]  /*76d0*/  IMAD.MOV.U32 R4, RZ, RZ, R151 ;  /* 0x000000ffff047224 */ /* 0x000fc600078e0097 */
[----:B------:R-:W-:Y:S01]  /*76e0*/  STL.64 [R1+0x40], R40 ;  /* 0x0000402801007387 */ /* 0x000fe20000100a00 */
[----:B------:R-:W-:Y:S01]  /*76f0*/  IMAD.MOV.U32 R7, RZ, RZ, R148 ;  /* 0x000000ffff077224 */ /* 0x000fe200078e0094 */
[----:B------:R-:W-:Y:S02]  /*7700*/  MOV R6, R149 ;  /* 0x0000009500067202 */ /* 0x000fe40000000f00 */
[----:B------:R-:W-:Y:S01]  /*7710*/  STL.64 [R1+0x48], R42 ;  /* 0x0000482a01007387 */ /* 0x000fe20000100a00 */
[----:B------:R-:W-:-:S03]  /*7720*/  IMAD.MOV.U32 R9, RZ, RZ, R146 ;  /* 0x000000ffff097224 */ /* 0x000fc600078e0092 */
[----:B------:R0:W-:Y:S01]  /*7730*/  STL.64 [R1+0x50], R44 ;  /* 0x0000502c01007387 */ /* 0x0001e20000100a00 */
[----:B------:R-:W-:Y:S01]  /*7740*/  IMAD.MOV.U32 R8, RZ, RZ, R147 ;  /* 0x000000ffff087224 */ /* 0x000fe200078e0093 */
[----:B------:R-:W-:Y:S02]  /*7750*/  MOV R10, R145 ;  /* 0x00000091000a7202 */ /* 0x000fe40000000f00 */
[----:B------:R-:W3:Y:S01]  /*7760*/  LDL.LU.64 R150, [R1+0x4c8] ;  /* 0x0004c80001967983 */ /* 0x000ee20000300a00 */
[----:B------:R-:W-:-:S03]  /*7770*/  IMAD.MOV.U32 R11, RZ, RZ, R144 ;  /* 0x000000ffff0b7224 */ /* 0x000fc600078e0090 */
[----:B------:R-:W3:Y:S01]  /*7780*/  LDL.LU.64 R148, [R1+0x4c0] ;  /* 0x0004c00001947983 */ /* 0x000ee20000300a00 */
[----:B------:R-:W-:Y:S01]  /*7790*/  IMAD.MOV.U32 R13, RZ, RZ, R142 ;  /* 0x000000ffff0d7224 */ /* 0x000fe200078e008e */
[----:B------:R-:W-:Y:S01]  /*77a0*/  MOV R14, R141 ;  /* 0x0000008d000e7202 */ /* 0x000fe20000000f00 */
[----:B------:R-:W-:Y:S01]  /*77b0*/  IMAD.MOV.U32 R12, RZ, RZ, R143 ;  /* 0x000000ffff0c7224 */ /* 0x000fe200078e008f */
        /* <DEDUP_REMOVED lines=27> */
[----:B------:R-:W-:Y:S02]  /*7970*/  IMAD.MOV.U32 R206, RZ, RZ, R122 ;  /* 0x000000ffffce7224 */ /* 0x000fe400078e007a */
[----:B------:R-:W-:Y:S01]  /*7980*/  IMAD.MOV.U32 R207, RZ, RZ, R123 ;  /* 0x000000ffffcf7224 */ /* 0x000fe200078e007b */
        /* <DEDUP_REMOVED lines=195> */
[----:B------:R-:W-:Y:S01]  /*85c0*/  MOV R224, R15 ;  /* 0x0000000f00e07202 */ /* 0x000fe20000000f00 */
[----:B------:R-:W-:Y:S02]  /*85d0*/  IMAD.MOV.U32 R148, RZ, RZ, R222 ;  /* 0x000000ffff947224 */ /* 0x000fe400078e00de */
[----:B------:R-:W-:Y:S02]  /*85e0*/  IMAD.MOV.U32 R149, RZ, RZ, R221 ;  /* 0x000000ffff957224 */ /* 0x000fe400078e00dd */
[----:B------:R-:W-:Y:S01]  /*85f0*/  IMAD.MOV.U32 R150, RZ, RZ, R220 ;  /* 0x000000ffff967224 */ /* 0x000fe200078e00dc */
[----:B------:R-:W-:Y:S01]  /*8600*/  MOV R220, R21 ;  /* 0x0000001500dc7202 */ /* 0x000fe20000000f00 */
[----:B------:R-:W-:Y:S02]  /*8610*/  IMAD.MOV.U32 R152, RZ, RZ, R218 ;  /* 0x000000ffff987224 */ /* 0x000fe400078e00da */
        /* <DEDUP_REMOVED lines=123> */
[----:B------:R-:W-:Y:S01]  /*8dd0*/  BPT.TRAP 0x1 ;  /* 0x000000040000795c */ /* 0x000fe20000300000 */
.L_x_27:
[----:B-----5:R-:W-:Y:S01]  /*8de0*/  ISETP.NE.AND P1, PT, R17, RZ, PT ;  /* 0x000000ff1100720c */ /* 0x020fe20003f25270 */
[----:B------:R-:W-:Y:S01]  /*8df0*/  UISETP.GT.U32.AND UP0, UPT, UR40, 0x1, UPT ;  /* 0x000000012800788c */ /* 0x000fe2000bf04070 */
[----:B------:R-:W-:-:S11]  /*8e00*/  MOV R4, UR12 ;  /* 0x0000000c00047c02 */ /* 0x000fd60008000f00 */
[----:B------:R-:W-:-:S04]  /*8e10*/  @P1 IMAD R4, R4, 0x8, R0 ;  /* 0x0000000804041824 */ /* 0x000fc800078e0200 */
[----:B------:R-:W-:-:S05]  /*8e20*/  @P1 VIADD R4, R4, 0x18 ;  /* 0x0000001804041836 */ /* 0x000fca0000000000 */
[----:B------:R-:W-:-:S04]  /*8e30*/  @P1 PRMT R4, R152, 0x654, R4 ;  /* 0x0000065498041816 */ /* 0x000fc80000000004 */
[----:B------:R0:W-:Y:S01]  /*8e40*/  @P1 SYNCS.ARRIVE.TRANS64.RED.A1T0 RZ, [R4+URZ], RZ ;  /* 0x000000ff04ff19a7 */ /* 0x0001e2000810043f */
[----:B------:R-:W-:-:S13]  /*8e50*/  PLOP3.LUT P1, PT, PT, PT, UP0, 0x80, 0x0 ;  /* 0x000000000000781c */ /* 0x000fda0003f2f008 */
[----:B0-----:R-:W-:Y:S05]  /*8e60*/  @P1 BRA `(.L_x_28) ;  /* 0x0000000000041947 */ /* 0x001fea0003800000 */
[----:B------:R-:W-:Y:S01]  /*8e70*/  BPT.TRAP 0x1 ;  /* 0x000000040000795c */ /* 0x000fe20000300000 */
.L_x_28:
[----:B------:R-:W-:Y:S02]  /*8e80*/  UISETP.GT.AND UP2, UPT, UR6, 0x1, UPT ;  /* 0x000000010600788c */ /* 0x000fe4000bf44270 */
[----:B------:R-:W-:Y:S02]  /*8e90*/  UIADD3 UR7, UR7, 0x1, URZ ;  /* 0x0000000107077890 */ /* 0x000fe4000fffe03f */
[----:B------:R-:W-:Y:S02]  /*8ea0*/  UIADD3 UR12, UR12, 0x1, URZ ;  /* 0x000000010c0c7890 */ /* 0x000fe4000fffe03f */
[----:B------:R-:W-:Y:S01]  /*8eb0*/  PLOP3.LUT P1, PT, PT, PT, UP2, 0x80, 0x0 ;  /* 0x000000000000781c */ /* 0x000fe20003f2f028 */
[----:B------:R-:W-:Y:S02]  /*8ec0*/  UISETP.NE.AND UP0, UPT, UR7, 0x3, UPT ;  /* 0x000000030700788c */ /* 0x000fe4000bf05270 */
[----:B------:R-:W-:Y:S02]  /*8ed0*/  UISETP.NE.AND UP1, UPT, UR12, 0x3, UPT ;  /* 0x000000030c00788c */ /* 0x000fe4000bf25270 */
[----:B------:R-:W-:-:S02]  /*8ee0*/  USEL UR8, URZ, 0x1, UP0 ;  /* 0x000000013f087887 */ /* 0x000fc40008000000 */
[----:B------:R-:W-:Y:S02]  /*8ef0*/  UIADD3 UR6, UR6, -0x1, URZ ;  /* 0xffffffff06067890 */ /* 0x000fe4000fffe03f */
[----:B------:R-:W-:Y:S02]  /*8f00*/  USEL UR7, UR7, URZ, UP0 ;  /* 0x0000003f07077287 */ /* 0x000fe40008000000 */
[----:B------:R-:W-:Y:S01]  /*8f10*/  USEL UR12, UR12, URZ, UP1 ;  /* 0x0000003f0c0c7287 */ /* 0x000fe20008800000 */
[----:B------:R-:W-:Y:S01]  /*8f20*/  LOP3.LUT R3, R3, UR8, RZ, 0x3c, !PT ;  /* 0x0000000803037c12 */ /* 0x000fe2000f8e3cff */
[----:B------:R-:W-:Y:S10]  /*8f30*/  @P1 BRA `(.L_x_29) ;  /* 0xffffffbc00501947 */ /* 0x000ff4000383ffff */
.L_x_22:
[----:B-----5:R-:W0:Y:S02]  /*8f40*/  LDC R3, c[0x0][0x28c] ;  /* 0x0000a300ff037b82 */ /* 0x020e240000000800 */
[----:B0-----:R-:W-:-:S13]  /*8f50*/  ISETP.GE.AND P1, PT, R3, 0x1, PT ;  /* 0x000000010300780c */ /* 0x001fda0003f26270 */
[----:B------:R-:W-:Y:S05]  /*8f60*/  @!P1 BRA `(.L_x_30) ;  /* 0x0000000000549947 */ /* 0x000fea0003800000 */
[----:B------:R-:W-:Y:S05]  /*8f70*/  @!P0 BRA `(.L_x_31) ;  /* 0x0000000000048947 */ /* 0x000fea0003800000 */
[----:B------:R-:W-:Y:S01]  /*8f80*/  BPT.TRAP 0x1 ;  /* 0x000000040000795c */ /* 0x000fe20000300000 */
.L_x_31:
[----:B------:R-:W-:Y:S01]  /*8f90*/  ISETP.NE.AND P0, PT, R17, RZ, PT ;  /* 0x000000ff1100720c */ /* 0x000fe20003f05270 */
[----:B------:R-:W-:-:S12]  /*8fa0*/  BSSY B0, `(.L_x_32) ;  /* 0x000000d000007945 */ /* 0x000fd80003800000 */
[----:B------:R-:W-:Y:S05]  /*8fb0*/  @!P0 BRA `(.L_x_33) ;  /* 0x00000000002c8947 */ /* 0x000fea0003800000 */
[----:B------:R-:W-:-:S04]  /*8fc0*/  UISETP.LT.AND UP0, UPT, UR44, 0x1, UPT ;  /* 0x000000012c00788c */ /* 0x000fc8000bf01270 */
[----:B------:R-:W-:-:S04]  /*8fd0*/  USEL UR6, UR44, 0x1, UP0 ;  /* 0x000000012c067887 */ /* 0x000fc80008000000 */
[----:B------:R-:W-:-:S04]  /*8fe0*/  UIADD3 UR6, UR39, UR44, -UR6 ;  /* 0x0000002c27067290 */ /* 0x000fc8000fffe806 */
[----:B------:R-:W-:-:S04]  /*8ff0*/  UIMAD.WIDE.U32 UR4, UR6, -0x55555555, URZ ;  /* 0xaaaaaaab060478a5 */ /* 0x000fc8000f8e003f */
[----:B------:R-:W-:-:S04]  /*9000*/  USHF.R.U32.HI UR4, URZ, 0x1, UR5 ;  /* 0x000000013f047899 */ /* 0x000fc80008011605 */
[----:B------:R-:W-:-:S06]  /*9010*/  UIMAD UR6, UR4, -0x3, UR6 ;  /* 0xfffffffd040678a4 */ /* 0x000fcc000f8e0206 */
[----:B------:R-:W-:-:S05]  /*9020*/  IMAD.U32 R3, RZ, RZ, UR6 ;  /* 0x00000006ff037e24 */ /* 0x000fca000f8e00ff */
[----:B------:R-:W-:-:S05]  /*9030*/  LEA R0, R3, R0, 0x3 ;  /* 0x0000000003007211 */ /* 0x000fca00078e18ff */
[----:B------:R-:W-:-:S05]  /*9040*/  VIADD R0, R0, 0x18 ;  /* 0x0000001800007836 */ /* 0x000fca0000000000 */
[----:B------:R-:W-:-:S04]  /*9050*/  PRMT R0, R152, 0x654, R0 ;  /* 0x0000065498007816 */ /* 0x000fc80000000000 */
[----:B------:R0:W-:Y:S03]  /*9060*/  SYNCS.ARRIVE.TRANS64.RED.A1T0 RZ, [R0+URZ], RZ ;  /* 0x000000ff00ff79a7 */ /* 0x0001e6000810043f */
.L_x_33:
[----:B------:R-:W-:Y:S05]  /*9070*/  BSYNC B0 ;  /* 0x0000000000007941 */ /* 0x000fea0003800000 */
.L_x_32:
[----:B------:R-:W-:-:S06]  /*9080*/  UISETP.GT.U32.AND UP0, UPT, UR40, 0x1, UPT ;  /* 0x000000012800788c */ /* 0x000fcc000bf04070 */
[----:B------:R-:W-:-:S13]  /*9090*/  PLOP3.LUT P0, PT, PT, PT, UP0, 0x80, 0x0 ;  /* 0x000000000000781c */ /* 0x000fda0003f0f008 */
[----:B------:R-:W-:Y:S05]  /*90a0*/  @P0 BRA `(.L_x_30) ;  /* 0x0000000000040947 */ /* 0x000fea0003800000 */
[----:B------:R-:W-:Y:S01]  /*90b0*/  BPT.TRAP 0x1 ;  /* 0x000000040000795c */ /* 0x000fe20000300000 */
.L_x_30:
[----:B------:R-:W1:Y:S01]  /*90c0*/  S2R R8, SR_TID.X ;  /* 0x0000000000087919 */ /* 0x000e620000002100 */
[----:B------:R-:W-:Y:S01]  /*90d0*/  MOV R19, 0x6540 ;  /* 0x0000654000137802 */ /* 0x000fe20000000f00 */
[----:B------:R-:W-:Y:S02]  /*90e0*/  UIMAD.WIDE UR6, UR41, 0x100, URZ ;  /* 0x00000100290678a5 */ /* 0x000fe4000f8e023f */
[----:B------:R-:W-:Y:S01]  /*90f0*/  USHF.R.S32.HI UR10, URZ, 0x1f, UR43 ;  /* 0x0000001f3f0a7899 */ /* 0x000fe2000801142b */
[----:B------:R-:W-:Y:S01]  /*9100*/  ULDC.64 UR8, c[0x0][0x5d0] ;  /* 0x0001740000087ab9 */ /* 0x000fe20000000a00 */
[----:B------:R-:W-:Y:S02]  /*9110*/  USHF.L.U32 UR41, UR41, 0x8, URZ ;  /* 0x0000000829297899 */ /* 0x000fe4000800063f */
[----:B------:R-:W-:Y:S02]  /*9120*/  UIMAD UR4, UR10, UR8, URZ ;  /* 0x000000080a0472a4 */ /* 0x000fe4000f8e023f */
[----:B------:R-:W-:-:S02]  /*9130*/  UIADD3 UR39, UR44, UR39, URZ ;  /* 0x000000272c277290 */ /* 0x000fc4000fffe03f */
[----:B------:R-:W-:Y:S02]  /*9140*/  UIMAD UR4, UR43, UR9, UR4 ;  /* 0x000000092b0472a4 */ /* 0x000fe4000f8e0204 */
[----:B------:R-:W-:Y:S02]  /*9150*/  UISETP.GT.U32.AND UP1, UPT, UR39, 0x2, UPT ;  /* 0x000000022700788c */ /* 0x000fe4000bf24070 */
[----:B------:R-:W-:Y:S02]  /*9160*/  UISETP.GE.U32.AND UP2, UPT, UR44, 0x3, UPT ;  /* 0x000000032c00788c */ /* 0x000fe4000bf46070 */
[----:B------:R-:W-:Y:S01]  /*9170*/  UISETP.LT.U32.AND UP1, UPT, UR44, 0x3, UP1 ;  /* 0x000000032c00788c */ /* 0x000fe20008f21070 */
[--C-:B-1----:R-:W-:Y:S01]  /*9180*/  SHF.R.U32.HI R4, RZ, 0x7, R8.reuse ;  /* 0x00000007ff047819 */ /* 0x102fe20000011608 */
[----:B------:R-:W-:Y:S01]  /*9190*/  IMAD.SHL.U32 R18, R8, 0x2, RZ ;  /* 0x0000000208127824 */ /* 0x000fe200078e00ff */
[----:B------:R-:W-:Y:S02]  /*91a0*/  SHF.R.U32.HI R5, RZ, 0x2, R8 ;  /* 0x00000002ff057819 */ /* 0x000fe40000011608 */
[----:B------:R-:W-:-:S02]  /*91b0*/  LOP3.LUT R4, R4, 0x1, RZ, 0xc0, !PT ;  /* 0x0000000104047812 */ /* 0x000fc400078ec0ff */
[----:B------:R-:W-:Y:S02]  /*91c0*/  LOP3.LUT R6, R8, 0x60, RZ, 0xc0, !PT ;  /* 0x0000006008067812 */ /* 0x000fe400078ec0ff */
[----:B------:R-:W-:Y:S01]  /*91d0*/  LOP3.LUT R5, R5, 0x7, RZ, 0xc0, !PT ;  /* 0x0000000705057812 */ /* 0x000fe200078ec0ff */
[----:B------:R-:W-:Y:S01]  /*91e0*/  IMAD.SHL.U32 R3, R4, 0x40, RZ ;  /* 0x0000004004037824 */ /* 0x000fe200078e00ff */
[----:B------:R-:W-:Y:S02]  /*91f0*/  LOP3.LUT R18, R18, 0x6, RZ, 0xc0, !PT ;  /* 0x0000000612127812 */ /* 0x000fe400078ec0ff */
[----:B------:R-:W-:Y:S02]  /*9200*/  SHF.R.U32.HI R6, RZ, 0x1, R6 ;  /* 0x00000001ff067819 */ /* 0x000fe40000011606 */
[--C-:B------:R-:W-:Y:S02]  /*9210*/  LOP3.LUT R3, R3, 0x40, R5.reuse, 0xe2, !PT ;  /* 0x0000004003037812 */ /* 0x100fe400078ee205 */
[----:B------:R-:W-:Y:S01]  /*9220*/  PRMT R18, R18, R19, UR42 ;  /* 0x0000002a12127e16 */ /* 0x000fe20008000013 */
[----:B------:R-:W-:Y:S01]  /*9230*/  USHF.L.U32 UR42, UR42, 0x8, URZ ;  /* 0x000000082a2a7899 */ /* 0x000fe2000800063f */
[----:B0-----:R-:W-:-:S02]  /*9240*/  IADD3 R0, RZ, -R6, -R5 ;  /* 0x80000006ff007210 */ /* 0x001fc40007ffe805 */
[----:B------:R-:W-:Y:S01]  /*9250*/  LOP3.LUT R3, R3, UR6, R6, 0xfe, !PT ;  /* 0x0000000603037c12 */ /* 0x000fe2000f8efe06 */
[----:B------:R-:W-:Y:S01]  /*9260*/  IMAD.U32 R6, RZ, RZ, UR8 ;  /* 0x00000008ff067e24 */ /* 0x000fe2000f8e00ff */
[----:B------:R-:W-:Y:S01]  /*9270*/  SHF.R.S32.HI R19, RZ, 0x1f, R18 ;  /* 0x0000001fff137819 */ /* 0x000fe20000011412 */
[----:B------:R-:W-:Y:S01]  /*9280*/  ULDC UR8, c[0x0][0x284] ;  /* 0x0000a10000087ab9 */ /* 0x000fe20000000800 */
[----:B------:R-:W-:Y:S01]  /*9290*/  IMAD R0, R4, -0x40, R0 ;  /* 0xffffffc004007824 */ /* 0x000fe200078e0200 */
[----:B------:R-:W-:Y:S01]  /*92a0*/  MOV R5, 0xfffffffe ;  /* 0xfffffffe00057802 */ /* 0x000fe20000000f00 */
[----:B------:R-:W-:Y:S02]  /*92b0*/  IMAD.U32 R153, RZ, RZ, UR8 ;  /* 0x00000008ff997e24 */ /* 0x000fe4000f8e00ff */
[----:B------:R-:W-:-:S03]  /*92c0*/  IMAD.WIDE.U32 R6, R6, UR43, R18 ;  /* 0x0000002b06067c25 */ /* 0x000fc6000f8e0012 */
[----:B------:R-:W-:Y:S01]  /*92d0*/  IADD3 R153, R153, -UR41, R0 ;  /* 0x8000002999997c10 */ /* 0x000fe2000fffe000 */
[----:B------:R-:W-:Y:S01]  /*92e0*/  VIADD R7, R7, UR4 ;  /* 0x0000000407077c36 */ /* 0x000fe20008000000 */
[----:B------:R-:W-:Y:S01]  /*92f0*/  ULDC UR4, c[0x0][0x288] ;  /* 0x0000a20000047ab9 */ /* 0x000fe20000000800 */
[----:B------:R-:W-:Y:S01]  /*9300*/  LOP3.LUT R0, R8, 0x3, RZ, 0xc0, !PT ;  /* 0x0000000308007812 */ /* 0x000fe200078ec0ff */
[----:B------:R-:W-:-:S04]  /*9310*/  UISETP.GE.AND UP0, UPT, UR42, UR4, UPT ;  /* 0x000000042a00728c */ /* 0x000fc8000bf06270 */
[----:B------:R-:W-:Y:S01]  /*9320*/  UISETP.GE.OR UP0, UPT, UR41, UR8, UP0 ;  /* 0x000000082900728c */ /* 0x000fe20008706670 */
[----:B------:R-:W-:Y:S01]  /*9330*/  IMAD R0, R0, R5, UR4 ;  /* 0x0000000400007e24 */ /* 0x000fe2000f8e0205 */
[----:B------:R-:W-:Y:S02]  /*9340*/  UIMAD.WIDE.U32 UR4, UR39, -0x55555555, URZ ;  /* 0xaaaaaaab270478a5 */ /* 0x000fe4000f8e003f */
[----:B------:R-:W-:Y:S01]  /*9350*/  USEL UR8, URZ, 0x1, !UP1 ;  /* 0x000000013f087887 */ /* 0x000fe2000c800000 */
[----:B------:R-:W-:Y:S01]  /*9360*/  VIADD R0, R0, -UR42 ;  /* 0x8000002a00007c36 */ /* 0x000fe20008000000 */
[----:B------:R-:W-:Y:S01]  /*9370*/  PLOP3.LUT P0, PT, PT, PT, UP0, 0x80, 0x0 ;  /* 0x000000000000781c */ /* 0x000fe20003f0f008 */
[----:B------:R-:W-:Y:S02]  /*9380*/  USHF.R.U32.HI UR4, URZ, 0x1, UR5 ;  /* 0x000000013f047899 */ /* 0x000fe40008011605 */
[----:B------:R-:W-:Y:S02]  /*9390*/  ULOP3.LUT UR38, UR38, UR8, URZ, 0x3c, !UPT ;  /* 0x0000000826267292 */ /* 0x000fe4000f8e3c3f */
[----:B------:R-:W-:-:S02]  /*93a0*/  UIMAD UR39, UR4, -0x3, UR39 ;  /* 0xfffffffd042778a4 */ /* 0x000fc4000f8e0227 */
[----:B------:R-:W-:Y:S01]  /*93b0*/  @UP2 ULOP3.LUT UR38, UR38, 0x1, UR4, 0x78, !UPT ;  /* 0x0000000126262892 */ /* 0x000fe2000f8e7804 */
[----:B------:R-:W-:-:S05]  /*93c0*/  UMOV UR41, 0xffffffff ;  /* 0xffffffff00297882 */ /* 0x000fca0000000000 */
[----:B------:R-:W-:Y:S06]  /*93d0*/  @P0 BRA `(.L_x_34) ;  /* 0x0000010400d80947 */ /* 0x000fec0003800000 */
[----:B------:R-:W-:Y:S01]  /*93e0*/  FSETP.NEU.AND P0, PT, R16, RZ, PT ;  /* 0x000000ff1000720b */ /* 0x000fe20003f0d000 */
[----:B------:R-:W-:Y:S01]  /*93f0*/  ULDC.64 UR8, c[0x0][0x5c8] ;  /* 0x0001720000087ab9 */ /* 0x000fe20000000a00 */
[----:B------:R-:W-:Y:S01]  /*9400*/  ISETP.GT.AND P3, PT, R153, RZ, PT ;  /* 0x000000ff9900720c */ /* 0x000fe20003f64270 */
[----:B------:R-:W-:Y:S01]  /*9410*/  UIMAD UR4, UR7, UR8, URZ ;  /* 0x00000008070472a4 */ /* 0x000fe2000f8e023f */
[----:B------:R-:W-:Y:S01]  /*9420*/  IMAD.U32 R10, RZ, RZ, UR9 ;  /* 0x00000009ff0a7e24 */ /* 0x000fe2000f8e00ff */
[----:B------:R-:W-:Y:S01]  /*9430*/  BSSY B0, `(.L_x_34) ;  /* 0x0001070000007945 */ /* 0x000fe20003800000 */
[----:B------:R-:W-:Y:S01]  /*9440*/  IMAD.WIDE.U32 R6, R3, UR8, R6 ;  /* 0x0000000803067c25 */ /* 0x000fe2000f8e0006 */
[----:B------:R-:W-:-:S03]  /*9450*/  ISETP.GT.AND P1, PT, R0, RZ, P3 ;  /* 0x000000ff0000720c */ /* 0x000fc60001f24270 */
[----:B------:R-:W-:-:S04]  /*9460*/  IMAD R10, R3, R10, UR4 ;  /* 0x00000004030a7e24 */ /* 0x000fc8000f8e020a */
[----:B------:R-:W-:Y:S01]  /*9470*/  IMAD.IADD R10, R7, 0x1, R10 ;  /* 0x00000001070a7824 */ /* 0x000fe200078e020a */
[----:B------:R-:W-:Y:S06]  /*9480*/  @!P0 BRA `(.L_x_35) ;  /* 0x000000b800108947 */ /* 0x000fec0003800000 */
[----:B------:R-:W0:Y:S01]  /*9490*/  LDC.64 R22, c[0x0][0x5b8] ;  /* 0x00016e00ff167b82 */ /* 0x000e220000000a00 */
[----:B------:R-:W2:Y:S01]  /*94a0*/  LDL.LU R11, [R1] ;  /* 0x00000000010b7983 */ /* 0x000ea20000300800 */
[----:B------:R-:W-:-:S06]  /*94b0*/  ULDC.64 UR4, c[0x0][0x5c0] ;  /* 0x0001700000047ab9 */ /* 0x000fcc0000000a00 */
[----:B------:R-:W1:Y:S08]  /*94c0*/  LDC.64 R14, c[0x0][0x5b0] ;  /* 0x00016c00ff0e7b82 */ /* 0x000e700000000a00 */
[----:B------:R-:W3:Y:S01]  /*94d0*/  LDC.64 R12, c[0x0][0x5a8] ;  /* 0x00016a00ff0c7b82 */ /* 0x000ee20000000a00 */
[C---:B0-----:R-:W-:Y:S02]  /*94e0*/  IMAD R159, R22.reuse, UR10, RZ ;  /* 0x0000000a169f7c24 */ /* 0x041fe4000f8e02ff */
[----:B------:R-:W-:-:S04]  /*94f0*/  IMAD.WIDE.U32 R154, R22, UR43, R18 ;  /* 0x0000002b169a7c25 */ /* 0x000fc8000f8e0012 */
[----:B------:R-:W-:Y:S02]  /*9500*/  IMAD R159, R23, UR43, R159 ;  /* 0x0000002b179f7c24 */ /* 0x000fe4000f8e029f */
[----:B-1----:R-:W-:Y:S02]  /*9510*/  IMAD R158, R14, UR7, RZ ;  /* 0x000000070e9e7c24 */ /* 0x002fe4000f8e02ff */
[----:B------:R-:W-:Y:S01]  /*9520*/  IMAD.MOV.U32 R20, RZ, RZ, R154 ;  /* 0x000000ffff147224 */ /* 0x000fe200078e009a */
[----:B------:R-:W-:Y:S01]  /*9530*/  IADD3 R21, R155, R159, RZ ;  /* 0x0000009f9b157210 */ /* 0x000fe20007ffe0ff */
[C---:B------:R-:W-:Y:S02]  /*9540*/  IMAD R158, R3.reuse, R15, R158 ;  /* 0x0000000f039e7224 */ /* 0x040fe400078e029e */
[----:B------:R-:W-:-:S04]  /*9550*/  IMAD.WIDE.U32 R4, R3, R14, R20 ;  /* 0x0000000e03047225 */ /* 0x000fc800078e0014 */
[----:B------:R-:W-:Y:S01]  /*9560*/  IMAD.IADD R5, R5, 0x1, R158 ;  /* 0x0000000105057824 */ /* 0x000fe200078e029e */
[----:B---3--:R-:W-:-:S04]  /*9570*/  LEA R8, P0, R4, R12, 0x1 ;  /* 0x0000000c04087211 */ /* 0x008fc800078008ff */
[----:B------:R-:W-:-:S05]  /*9580*/  LEA.HI.X R9, R4, R13, R5, 0x1, P0 ;  /* 0x0000000d04097211 */ /* 0x000fca00000f0c05 */
[----:B------:R-:W3:Y:S01]  /*9590*/  @P1 LDG.E.LTC128B.U16 R23, desc[UR36][R8.64] ;  /* 0x0000002408171981 */ /* 0x000ee2000c1e1520 */
[----:B------:R-:W-:Y:S01]  /*95a0*/  BSSY B1, `(.L_x_36) ;  /* 0x0000011000017945 */ /* 0x000fe20003800000 */
[----:B---3--:R-:W-:-:S04]  /*95b0*/  IMAD.U32 R4, R23, 0x10000, RZ ;  /* 0x0001000017047824 */ /* 0x008fc800078e00ff */
[----:B------:R-:W-:-:S04]  /*95c0*/  FMUL R4, R4, R16 ;  /* 0x0000001004047220 */ /* 0x000fc80000400000 */
[----:B--2---:R-:W-:Y:S01]  /*95d0*/  FFMA R7, R11, R2, R4 ;  /* 0x000000020b077223 */ /* 0x004fe20000000004 */
[----:B------:R-:W-:-:S04]  /*95e0*/  LEA R4, P0, R6, UR4, 0x1 ;  /* 0x0000000406047c11 */ /* 0x000fc8000f8008ff */
[----:B------:R-:W-:Y:S02]  /*95f0*/  LEA.HI.X R5, R6, UR5, R10, 0x1, P0 ;  /* 0x0000000506057c11 */ /* 0x000fe400080f0c0a */
[----:B------:R-:W-:-:S05]  /*9600*/  F2FP.BF16.F32.PACK_AB R6, RZ, R7 ;  /* 0x00000007ff06723e */ /* 0x000fca00000010ff */
[----:B------:R0:W-:Y:S02]  /*9610*/  @P1 STG.E.U16 desc[UR36][R4.64], R6 ;  /* 0x0000000604001986 */ /* 0x0001e4000c101524 */
[----:B0-----:R-:W-:-:S05]  /*9620*/  IMAD.WIDE.U32 R6, R3, R14, R18 ;  /* 0x0000000e03067225 */ /* 0x001fca00078e0012 */
[----:B------:R-:W-:-:S03]  /*9630*/  IADD3 R7, R158, R7, RZ ;  /* 0x000000079e077210 */ /* 0x000fc60007ffe0ff */
[----:B------:R-:W-:-:S04]  /*9640*/  IMAD.WIDE.U32 R6, R22, UR43, R6 ;  /* 0x0000002b16067c25 */ /* 0x000fc8000f8e0006 */
[----:B------:R-:W-:Y:S01]  /*9650*/  IMAD.IADD R7, R159, 0x1, R7 ;  /* 0x000000019f077824 */ /* 0x000fe200078e0207 */
[----:B------:R-:W-:-:S04]  /*9660*/  LEA R10, P0, R6, R12, 0x1 ;  /* 0x0000000c060a7211 */ /* 0x000fc800078008ff */
[----:B------:R-:W-:Y:S02]  /*9670*/  LEA.HI.X R11, R6, R13, R7, 0x1, P0 ;  /* 0x0000000d060b7211 */ /* 0x000fe400000f0c07 */
[----:B------:R-:W-:-:S13]  /*9680*/  ISETP.GT.AND P0, PT, R0, 0x1, P3 ;  /* 0x000000010000780c */ /* 0x000fda0001f04270 */
[----:B------:R-:W-:Y:S05]  /*9690*/  @!P0 BRA `(.L_x_37) ;  /* 0x0000000000048947 */ /* 0x000fea0003800000 */
[----:B------:R0:W5:Y:S02]  /*96a0*/  LDG.E.LTC128B.U16 R23, desc[UR36][R10.64+0x2] ;  /* 0x000002240a177981 */ /* 0x000164000c1e1520 */
.L_x_37:
[----:B------:R-:W-:Y:S05]  /*96b0*/  BSYNC B1 ;  /* 0x0000000000017941 */ /* 0x000fea0003800000 */
.L_x_36:
[----:B------:R-:W2:Y:S01]  /*96c0*/  LDL.LU R7, [R1+0x4] ;  /* 0x0000040001077983 */ /* 0x000ea20000300800 */
[----:B-----5:R-:W-:Y:S01]  /*96d0*/  IMAD.U32 R6, R23, 0x10000, RZ ;  /* 0x0001000017067824 */ /* 0x020fe200078e00ff */
[C---:B------:R-:W-:Y:S01]  /*96e0*/  SHF.L.U64.HI R157, R14.reuse, 0x3, R15 ;  /* 0x000000030e9d7819 */ /* 0x040fe2000001020f */
[----:B------:R-:W-:Y:S01]  /*96f0*/  IMAD.SHL.U32 R156, R14, 0x8, RZ ;  /* 0x000000080e9c7824 */ /* 0x000fe200078e00ff */
[----:B------:R-:W3:Y:S01]  /*9700*/  LDL.LU R160, [R1+0x8] ;  /* 0x0000080001a07983 */ /* 0x000ee20000300800 */
[----:B------:R-:W-:-:S04]  /*9710*/  FMUL R6, R6, R16 ;  /* 0x0000001006067220 */ /* 0x000fc80000400000 */
[----:B--2---:R-:W-:-:S05]  /*9720*/  FFMA R6, R7, R2, R6 ;  /* 0x0000000207067223 */ /* 0x004fca0000000006 */
[----:B------:R-:W-:-:S05]  /*9730*/  F2FP.BF16.F32.PACK_AB R6, RZ, R6 ;  /* 0x00000006ff06723e */ /* 0x000fca00000010ff */
[----:B------:R1:W-:Y:S01]  /*9740*/  @P0 STG.E.U16 desc[UR36][R4.64+0x2], R6 ;  /* 0x0000020604000986 */ /* 0x0003e2000c101524 */
[----:B------:R-:W-:-:S04]  /*9750*/  ISETP.GT.AND P0, PT, R153, 0x8, PT ;  /* 0x000000089900780c */ /* 0x000fc80003f04270 */
[----:B------:R-:W-:Y:S01]  /*9760*/  ISETP.GT.AND P1, PT, R0, RZ, P0 ;  /* 0x000000ff0000720c */ /* 0x000fe20000724270 */
[----:B-1----:R-:W-:-:S05]  /*9770*/  IMAD.WIDE.U32 R6, R3, R14, R156 ;  /* 0x0000000e03067225 */ /* 0x002fca00078e009c */
[----:B------:R-:W-:Y:S02]  /*9780*/  IADD3 R158, R158, R7, RZ ;  /* 0x000000079e9e7210 */ /* 0x000fe40007ffe0ff */
[----:B------:R-:W-:-:S05]  /*9790*/  IADD3 R7, P2, R154, R6, RZ ;  /* 0x000000069a077210 */ /* 0x000fca0007f5e0ff */
[----:B------:R-:W-:Y:S01]  /*97a0*/  IMAD.X R9, R158, 0x1, R21, P2 ;  /* 0x000000019e097824 */ /* 0x000fe200010e0615 */
[----:B------:R-:W-:-:S04]  /*97b0*/  LEA R8, P2, R7, R12, 0x1 ;  /* 0x0000000c07087211 */ /* 0x000fc800078408ff */
[----:B------:R-:W-:-:S05]  /*97c0*/  LEA.HI.X R9, R7, R13, R9, 0x1, P2 ;  /* 0x0000000d07097211 */ /* 0x000fca00010f0c09 */
[----:B------:R1:W2:Y:S01]  /*97d0*/  @P1 LDG.E.LTC128B.U16 R23, desc[UR36][R8.64] ;  /* 0x0000002408171981 */ /* 0x0002a2000c1e1520 */
[----:B------:R-:W-:Y:S01]  /*97e0*/  IADD3 R6, P2, R18, R6, RZ ;  /* 0x0000000612067210 */ /* 0x000fe20007f5e0ff */
[----:B------:R-:W-:Y:S01]  /*97f0*/  BSSY B1, `(.L_x_38) ;  /* 0x0000016000017945 */ /* 0x000fe20003800000 */
[----:B------:R-:W-:-:S03]  /*9800*/  ISETP.GT.AND P4, PT, R0, 0x1, P0 ;  /* 0x000000010000780c */ /* 0x000fc60000784270 */
[----:B------:R-:W-:Y:S02]  /*9810*/  IMAD.X R7, R19, 0x1, R158, P2 ;  /* 0x0000000113077824 */ /* 0x000fe400010e069e */
[----:B------:R-:W-:Y:S02]  /*9820*/  IMAD.U32 R158, RZ, RZ, UR9 ;  /* 0x00000009ff9e7e24 */ /* 0x000fe4000f8e00ff */
[----:B------:R-:W-:-:S04]  /*9830*/  IMAD.WIDE.U32 R6, R22, UR43, R6 ;  /* 0x0000002b16067c25 */ /* 0x000fc8000f8e0006 */
[----:B------:R-:W-:Y:S01]  /*9840*/  IMAD.IADD R7, R159, 0x1, R7 ;  /* 0x000000019f077824 */ /* 0x000fe200078e0207 */
[----:B-1----:R-:W-:-:S04]  /*9850*/  LEA R8, P2, R6, R12, 0x1 ;  /* 0x0000000c06087211 */ /* 0x002fc800078408ff */
[----:B------:R-:W-:Y:S02]  /*9860*/  LEA.HI.X R9, R6, R13, R7, 0x1, P2 ;  /* 0x0000000d06097211 */ /* 0x000fe400010f0c07 */
[----:B--2---:R-:W-:-:S05]  /*9870*/  SHF.L.U32 R6, R23, 0x10, RZ ;  /* 0x0000001017067819 */ /* 0x004fca00000006ff */
[----:B------:R-:W-:-:S04]  /*9880*/  FMUL R6, R6, R16 ;  /* 0x0000001006067220 */ /* 0x000fc80000400000 */
[----:B---3--:R-:W-:Y:S01]  /*9890*/  FFMA R7, R160, R2, R6 ;  /* 0x00000002a0077223 */ /* 0x008fe20000000006 */
[----:B------:R-:W-:Y:S02]  /*98a0*/  IMAD.U32 R160, RZ, RZ, UR8 ;  /* 0x00000008ffa07e24 */ /* 0x000fe4000f8e00ff */
[----:B------:R-:W-:Y:S02]  /*98b0*/  IMAD.U32 R6, RZ, RZ, UR8 ;  /* 0x00000008ff067e24 */ /* 0x000fe4000f8e00ff */
[----:B------:R-:W-:Y:S02]  /*98c0*/  F2FP.BF16.F32.PACK_AB R7, RZ, R7 ;  /* 0x00000007ff07723e */ /* 0x000fe400000010ff */
[----:B------:R-:W-:Y:S02]  /*98d0*/  SHF.L.U32 R160, R160, 0x4, RZ ;  /* 0x00000004a0a07819 */ /* 0x000fe400000006ff */
[----:B------:R-:W-:Y:S02]  /*98e0*/  SHF.L.U64.HI R158, R6, 0x4, R158 ;  /* 0x00000004069e7819 */ /* 0x000fe4000001029e */
[----:B------:R-:W-:-:S02]  /*98f0*/  IADD3 R6, P2, R160, R4, RZ ;  /* 0x00000004a0067210 */ /* 0x000fc40007f5e0ff */
[----:B------:R-:W-:-:S03]  /*9900*/  PRMT R161, R7, 0x7610, R161 ;  /* 0x0000761007a17816 */ /* 0x000fc600000000a1 */
[----:B------:R-:W-:-:S05]  /*9910*/  IMAD.X R7, R158, 0x1, R5, P2 ;  /* 0x000000019e077824 */ /* 0x000fca00010e0605 */
[----:B------:R1:W-:Y:S01]  /*9920*/  @P1 STG.E.U16 desc[UR36][R6.64], R161 ;  /* 0x000000a106001986 */ /* 0x0003e2000c101524 */
[----:B------:R-:W-:Y:S05]  /*9930*/  @!P4 BRA `(.L_x_39) ;  /* 0x000000000004c947 */ /* 0x000fea0003800000 */
[----:B------:R2:W5:Y:S02]  /*9940*/  LDG.E.LTC128B.U16 R23, desc[UR36][R8.64+0x2] ;  /* 0x0000022408177981 */ /* 0x000564000c1e1520 */
.L_x_39:
[----:B------:R-:W-:Y:S05]  /*9950*/  BSYNC B1 ;  /* 0x0000000000017941 */ /* 0x000fea0003800000 */
.L_x_38:
[----:B------:R-:W3:Y:S01]  /*9960*/  LDL.LU R162, [R1+0xc] ;  /* 0x00000c0001a27983 */ /* 0x000ee20000300800 */
[----:B-1---5:R-:W-:Y:S01]  /*9970*/  IMAD.U32 R161, R23, 0x10000, RZ ;  /* 0x0001000017a17824 */ /* 0x022fe200078e00ff */
[----:B------:R-:W-:Y:S01]  /*9980*/  ISETP.GT.AND P1, PT, R0, 0x8, P3 ;  /* 0x000000080000780c */ /* 0x000fe20001f24270 */
[----:B------:R-:W-:Y:S02]  /*9990*/  BSSY B1, `(.L_x_40) ;  /* 0x0000007000017945 */ /* 0x000fe40003800000 */
[----:B------:R-:W-:-:S04]  /*99a0*/  FMUL R161, R161, R16 ;  /* 0x00000010a1a17220 */ /* 0x000fc80000400000 */
[----:B---3--:R-:W-:-:S05]  /*99b0*/  FFMA R161, R162, R2, R161 ;  /* 0x00000002a2a17223 */ /* 0x008fca00000000a1 */
[----:B------:R-:W-:-:S05]  /*99c0*/  F2FP.BF16.F32.PACK_AB R161, RZ, R161 ;  /* 0x000000a1ffa1723e */ /* 0x000fca00000010ff */
[----:B------:R1:W-:Y:S01]  /*99d0*/  @P4 STG.E.U16 desc[UR36][R6.64+0x2], R161 ;  /* 0x000002a106004986 */ /* 0x0003e2000c101524 */
[----:B------:R-:W-:Y:S05]  /*99e0*/  @!P1 BRA `(.L_x_41) ;  /* 0x0000000000049947 */ /* 0x000fea0003800000 */
[----:B------:R3:W5:Y:S02]  /*99f0*/  LDG.E.LTC128B.U16 R23, desc[UR36][R10.64+0x10] ;  /* 0x000010240a177981 */ /* 0x000764000c1e1520 */
.L_x_41:
[----:B------:R-:W-:Y:S05]  /*9a00*/  BSYNC B1 ;  /* 0x0000000000017941 */ /* 0x000fea0003800000 */
.L_x_40:
[----:B------:R-:W4:Y:S01]  /*9a10*/  LDL.LU R162, [R1+0x10] ;  /* 0x0000100001a27983 */ /* 0x000f220000300800 */
[----:B-1---5:R-:W-:Y:S01]  /*9a20*/  IMAD.U32 R161, R23, 0x10000, RZ ;  /* 0x0001000017a17824 */ /* 0x022fe200078e00ff */
[----:B------:R-:W-:Y:S01]  /*9a30*/  ISETP.GT.AND P2, PT, R0, 0x9, P3 ;  /* 0x000000090000780c */ /* 0x000fe20001f44270 */
[----:B------:R-:W-:Y:S02]  /*9a40*/  BSSY B1, `(.L_x_42) ;  /* 0x0000007000017945 */ /* 0x000fe40003800000 */
[----:B------:R-:W-:-:S04]  /*9a50*/  FMUL R161, R161, R16 ;  /* 0x00000010a1a17220 */ /* 0x000fc80000400000 */
[----:B----4-:R-:W-:-:S05]  /*9a60*/  FFMA R161, R162, R2, R161 ;  /* 0x00000002a2a17223 */ /* 0x010fca00000000a1 */
[----:B------:R-:W-:-:S05]  /*9a70*/  F2FP.BF16.F32.PACK_AB R161, RZ, R161 ;  /* 0x000000a1ffa1723e */ /* 0x000fca00000010ff */
[----:B------:R1:W-:Y:S01]  /*9a80*/  @P1 STG.E.U16 desc[UR36][R4.64+0x10], R161 ;  /* 0x000010a104001986 */ /* 0x0003e2000c101524 */
[----:B------:R-:W-:Y:S05]  /*9a90*/  @!P2 BRA `(.L_x_43) ;  /* 0x000000000004a947 */ /* 0x000fea0003800000 */
[----:B------:R4:W5:Y:S02]  /*9aa0*/  LDG.E.LTC128B.U16 R23, desc[UR36][R10.64+0x12] ;  /* 0x000012240a177981 */ /* 0x000964000c1e1520 */
.L_x_43:
[----:B------:R-:W-:Y:S05]  /*9ab0*/  BSYNC B1 ;  /* 0x0000000000017941 */ /* 0x000fea0003800000 */
.L_x_42:
[----:B------:R-:W2:Y:S01]  /*9ac0*/  LDL.LU R162, [R1+0x14] ;  /* 0x0000140001a27983 */ /* 0x000ea20000300800 */
[----:B-1---5:R-:W-:Y:S01]  /*9ad0*/  SHF.L.U32 R161, R23, 0x10, RZ ;  /* 0x0000001017a17819 */ /* 0x022fe200000006ff */
[----:B------:R-:W-:Y:S01]  /*9ae0*/  BSSY B1, `(.L_x_44) ;  /* 0x0000008000017945 */ /* 0x000fe20003800000 */
[----:B------:R-:W-:-:S03]  /*9af0*/  ISETP.GT.AND P1, PT, R0, 0x8, P0 ;  /* 0x000000080000780c */ /* 0x000fc60000724270 */
[----:B------:R-:W-:-:S04]  /*9b00*/  FMUL R161, R161, R16 ;  /* 0x00000010a1a17220 */ /* 0x000fc80000400000 */
[----:B--2---:R-:W-:-:S05]  /*9b10*/  FFMA R161, R162, R2, R161 ;  /* 0x00000002a2a17223 */ /* 0x004fca00000000a1 */
[----:B------:R-:W-:-:S05]  /*9b20*/  F2FP.BF16.F32.PACK_AB R161, RZ, R161 ;  /* 0x000000a1ffa1723e */ /* 0x000fca00000010ff */
[----:B------:R1:W-:Y:S01]  /*9b30*/  @P2 STG.E.U16 desc[UR36][R4.64+0x12], R161 ;  /* 0x000012a104002986 */ /* 0x0003e2000c101524 */
[----:B------:R-:W-:Y:S05]  /*9b40*/  @!P1 BRA `(.L_x_45) ;  /* 0x0000000000049947 */ /* 0x000fea0003800000 */
[----:B------:R2:W5:Y:S02]  /*9b50*/  LDG.E.LTC128B.U16 R23, desc[UR36][R8.64+0x10] ;  /* 0x0000102408177981 */ /* 0x000564000c1e1520 */
.L_x_45:
[----:B------:R-:W-:Y:S05]  /*9b60*/  BSYNC B1 ;  /* 0x0000000000017941 */ /* 0x000fea0003800000 */
.L_x_44:
        /* <DEDUP_REMOVED lines=10> */
.L_x_47:
[----:B------:R-:W-:Y:S05]  /*9c10*/  BSYNC B1 ;  /* 0x0000000000017941 */ /* 0x000fea0003800000 */
.L_x_46:
[----:B------:R-:W2:Y:S01]  /*9c20*/  LDL.LU R162, [R1+0x1c] ;  /* 0x00001c0001a27983 */ /* 0x000ea20000300800 */
[----:B-1---5:R-:W-:Y:S01]  /*9c30*/  IMAD.U32 R161, R23, 0x10000, RZ ;  /* 0x0001000017a17824 */ /* 0x022fe200078e00ff */
[----:B------:R-:W-:Y:S01]  /*9c40*/  ISETP.GT.AND P1, PT, R0, 0x10, P3 ;  /* 0x000000100000780c */ /* 0x000fe20001f24270 */
[----:B------:R-:W-:Y:S02]  /*9c50*/  BSSY B1, `(.L_x_48) ;  /* 0x0000007000017945 */ /* 0x000fe40003800000 */
[----:B------:R-:W-:-:S04]  /*9c60*/  FMUL R161, R161, R16 ;  /* 0x00000010a1a17220 */ /* 0x000fc80000400000 */
[----:B--2---:R-:W-:-:S05]  /*9c70*/  FFMA R161, R162, R2, R161 ;  /* 0x00000002a2a17223 */ /* 0x004fca00000000a1 */
[----:B------:R-:W-:-:S05]  /*9c80*/  F2FP.BF16.F32.PACK_AB R161, RZ, R161 ;  /* 0x000000a1ffa1723e */ /* 0x000fca00000010ff */
[----:B------:R1:W-:Y:S01]  /*9c90*/  @P2 STG.E.U16 desc[UR36][R6.64+0x12], R161 ;  /* 0x000012a106002986 */ /* 0x0003e2000c101524 */
[----:B------:R-:W-:Y:S05]  /*9ca0*/  @!P1 BRA `(.L_x_49) ;  /* 0x0000000000049947 */ /* 0x000fea0003800000 */
[----:B------:R2:W5:Y:S02]  /*9cb0*/  LDG.E.LTC128B.U16 R23, desc[UR36][R10.64+0x20] ;  /* 0x000020240a177981 */ /* 0x000564000c1e1520 */
.L_x_49:
[----:B------:R-:W-:Y:S05]  /*9cc0*/  BSYNC B1 ;  /* 0x0000000000017941 */ /* 0x000fea0003800000 */
.L_x_48:
        /* <DEDUP_REMOVED lines=10> */
.L_x_51:
[----:B------:R-:W-:Y:S05]  /*9d70*/  BSYNC B1 ;  /* 0x0000000000017941 */ /* 0x000fea0003800000 */
.L_x_50:
        /* <DEDUP_REMOVED lines=10> */
.L_x_53:
[----:B------:R-:W-:Y:S05]  /*9e20*/  BSYNC B1 ;  /* 0x0000000000017941 */ /* 0x000fea0003800000 */
.L_x_52:
        /* <DEDUP_REMOVED lines=10> */
.L_x_55:
[----:B------:R-:W-:Y:S05]  /*9ed0*/  BSYNC B1 ;  /* 0x0000000000017941 */ /* 0x000fea0003800000 */
.L_x_54:
        /* <DEDUP_REMOVED lines=10> */
.L_x_57:
[----:B------:R-:W-:Y:S05]  /*9f80*/  BSYNC B1 ;  /* 0x0000000000017941 */ /* 0x000fea0003800000 */
.L_x_56:
        /* <DEDUP_REMOVED lines=10> */
.L_x_59:
[----:B------:R-:W-:Y:S05]  /*a030*/  BSYNC B1 ;  /* 0x0000000000017941 */ /* 0x000fea0003800000 */
.L_x_58:
        /* <DEDUP_REMOVED lines=10> */
.L_x_61:
[----:B------:R-:W-:Y:S05]  /*a0e0*/  BSYNC B1 ;  /* 0x0000000000017941 */ /* 0x000fea0003800000 */
.L_x_60:
        /* <DEDUP_REMOVED lines=10> */
.L_x_63:
[----:B------:R-:W-:Y:S05]  /*a190*/  BSYNC B1 ;  /* 0x0000000000017941 */ /* 0x000fea0003800000 */
.L_x_62:
        /* <DEDUP_REMOVED lines=10> */
.L_x_65:
[----:B------:R-:W-:Y:S05]  /*a240*/  BSYNC B1 ;  /* 0x0000000000017941 */ /* 0x000fea0003800000 */
.L_x_64:
        /* <DEDUP_REMOVED lines=10> */
.L_x_67:
[----:B------:R-:W-:Y:S05]  /*a2f0*/  BSYNC B1 ;  /* 0x0000000000017941 */ /* 0x000fea0003800000 */
.L_x_66:
        /* <DEDUP_REMOVED lines=10> */
.L_x_69:
[----:B------:R-:W-:Y:S05]  /*a3a0*/  BSYNC B1 ;  /* 0x0000000000017941 */ /* 0x000fea0003800000 */
.L_x_68:
        /* <DEDUP_REMOVED lines=10> */
.L_x_71:
[----:B------:R-:W-:Y:S05]  /*a450*/  BSYNC B1 ;  /* 0x0000000000017941 */ /* 0x000fea0003800000 */
.L_x_70:
        /* <DEDUP_REMOVED lines=10> */
.L_x_73:
[----:B------:R-:W-:Y:S05]  /*a500*/  BSYNC B1 ;  /* 0x0000000000017941 */ /* 0x000fea0003800000 */
.L_x_72:
        /* <DEDUP_REMOVED lines=10> */
.L_x_75:
[----:B------:R-:W-:Y:S05]  /*a5b0*/  BSYNC B1 ;  /* 0x0000000000017941 */ /* 0x000fea0003800000 */
.L_x_74:
        /* <DEDUP_REMOVED lines=10> */
.L_x_77:
[----:B------:R-:W-:Y:S05]  /*a660*/  BSYNC B1 ;  /* 0x0000000000017941 */ /* 0x000fea0003800000 */
.L_x_76:
        /* <DEDUP_REMOVED lines=10> */
.L_x_79:
[----:B------:R-:W-:Y:S05]  /*a710*/  BSYNC B1 ;  /* 0x0000000000017941 */ /* 0x000fea0003800000 */
.L_x_78:
        /* <DEDUP_REMOVED lines=10> */
.L_x_81:
[----:B------:R-:W-:Y:S05]  /*a7c0*/  BSYNC B1 ;  /* 0x0000000000017941 */ /* 0x000fea0003800000 */
.L_x_80:
        /* <DEDUP_REMOVED lines=10> */
.L_x_83:
[----:B------:R-:W-:Y:S05]  /*a870*/  BSYNC B1 ;  /* 0x0000000000017941 */ /* 0x000fea0003800000 */
.L_x_82:
        /* <DEDUP_REMOVED lines=10> */
.L_x_85:
[----:B------:R-:W-:Y:S05]  /*a920*/  BSYNC B1 ;  /* 0x0000000000017941 */ /* 0x000fea0003800000 */
.L_x_84:
        /* <DEDUP_REMOVED lines=10> */
.L_x_87:
[----:B------:R-:W-:Y:S05]  /*a9d0*/  BSYNC B1 ;  /* 0x0000000000017941 */ /* 0x000fea0003800000 */
.L_x_86:
        /* <DEDUP_REMOVED lines=10> */
.L_x_89:
[----:B------:R-:W-:Y:S05]  /*aa80*/  BSYNC B1 ;  /* 0x0000000000017941 */ /* 0x000fea0003800000 */
.L_x_88:
        /* <DEDUP_REMOVED lines=10> */
.L_x_91:
[----:B------:R-:W-:Y:S05]  /*ab30*/  BSYNC B1 ;  /* 0x0000000000017941 */ /* 0x000fea0003800000 */
.L_x_90:
        /* <DEDUP_REMOVED lines=10> */
.L_x_93:
[----:B------:R-:W-:Y:S05]  /*abe0*/  BSYNC B1 ;  /* 0x0000000000017941 */ /* 0x000fea0003800000 */
.L_x_92:
        /* <DEDUP_REMOVED lines=10> */
.L_x_95:
[----:B------:R-:W-:Y:S05]  /*ac90*/  BSYNC B1 ;  /* 0x0000000000017941 */ /* 0x000fea0003800000 */
.L_x_94:
        /* <DEDUP_REMOVED lines=10> */
.L_x_97:
[----:B------:R-:W-:Y:S05]  /*ad40*/  BSYNC B1 ;  /* 0x0000000000017941 */ /* 0x000fea0003800000 */
.L_x_96:
        /* <DEDUP_REMOVED lines=10> */
.L_x_99:
[----:B------:R-:W-:Y:S05]  /*adf0*/  BSYNC B1 ;  /* 0x0000000000017941 */ /* 0x000fea0003800000 */
.L_x_98:
        /* <DEDUP_REMOVED lines=10> */
.L_x_101:
[----:B------:R-:W-:Y:S05]  /*aea0*/  BSYNC B1 ;  /* 0x0000000000017941 */ /* 0x000fea0003800000 */
.L_x_100:
        /* <DEDUP_REMOVED lines=10> */
.L_x_103:
[----:B------:R-:W-:Y:S05]  /*af50*/  BSYNC B1 ;  /* 0x0000000000017941 */ /* 0x000fea0003800000 */
.L_x_102:
        /* <DEDUP_REMOVED lines=10> */
.L_x_105:
[----:B------:R-:W-:Y:S05]  /*b000*/  BSYNC B1 ;  /* 0x0000000000017941 */ /* 0x000fea0003800000 */
.L_x_104:
        /* <DEDUP_REMOVED lines=10> */
.L_x_107:
[----:B------:R-:W-:Y:S05]  /*b0b0*/  BSYNC B1 ;  /* 0x0000000000017941 */ /* 0x000fea0003800000 */
.L_x_106:
        /* <DEDUP_REMOVED lines=10> */
.L_x_109:
[----:B------:R-:W-:Y:S05]  /*b160*/  BSYNC B1 ;  /* 0x0000000000017941 */ /* 0x000fea0003800000 */
.L_x_108:
        /* <DEDUP_REMOVED lines=10> */
.L_x_111:
[----:B------:R-:W-:Y:S05]  /*b210*/  BSYNC B1 ;  /* 0x0000000000017941 */ /* 0x000fea0003800000 */
.L_x_110:
        /* <DEDUP_REMOVED lines=10> */
.L_x_113:
[----:B------:R-:W-:Y:S05]  /*b2c0*/  BSYNC B1 ;  /* 0x0000000000017941 */ /* 0x000fea0003800000 */
.L_x_112:
        /* <DEDUP_REMOVED lines=10> */
.L_x_115:
[----:B------:R-:W-:Y:S05]  /*b370*/  BSYNC B1 ;  /* 0x0000000000017941 */ /* 0x000fea0003800000 */
.L_x_114:
        /* <DEDUP_REMOVED lines=10> */
.L_x_117:
[----:B------:R-:W-:Y:S05]  /*b420*/  BSYNC B1 ;  /* 0x0000000000017941 */ /* 0x000fea0003800000 */
.L_x_116:
        /* <DEDUP_REMOVED lines=10> */
.L_x_119:
[----:B------:R-:W-:Y:S05]  /*b4d0*/  BSYNC B1 ;  /* 0x0000000000017941 */ /* 0x000fea0003800000 */
.L_x_118:
        /* <DEDUP_REMOVED lines=10> */
.L_x_121:
[----:B------:R-:W-:Y:S05]  /*b580*/  BSYNC B1 ;  /* 0x0000000000017941 */ /* 0x000fea0003800000 */
.L_x_120:
        /* <DEDUP_REMOVED lines=10> */
.L_x_123:
[----:B------:R-:W-:Y:S05]  /*b630*/  BSYNC B1 ;  /* 0x0000000000017941 */ /* 0x000fea0003800000 */
.L_x_122:
        /* <DEDUP_REMOVED lines=10> */
.L_x_125:
[----:B------:R-:W-:Y:S05]  /*b6e0*/  BSYNC B1 ;  /* 0x0000000000017941 */ /* 0x000fea0003800000 */
.L_x_124:
        /* <DEDUP_REMOVED lines=10> */
.L_x_127:
[----:B------:R-:W-:Y:S05]  /*b790*/  BSYNC B1 ;  /* 0x0000000000017941 */ /* 0x000fea0003800000 */
.L_x_126:
        /* <DEDUP_REMOVED lines=10> */
.L_x_129:
[----:B------:R-:W-:Y:S05]  /*b840*/  BSYNC B1 ;  /* 0x0000000000017941 */ /* 0x000fea0003800000 */
.L_x_128:
        /* <DEDUP_REMOVED lines=10> */
.L_x_131:
[----:B------:R-:W-:Y:S05]  /*b8f0*/  BSYNC B1 ;  /* 0x0000000000017941 */ /* 0x000fea0003800000 */
.L_x_130:
        /* <DEDUP_REMOVED lines=10> */
.L_x_133:
[----:B------:R-:W-:Y:S05]  /*b9a0*/  BSYNC B1 ;  /* 0x0000000000017941 */ /* 0x000fea0003800000 */
.L_x_132:
        /* <DEDUP_REMOVED lines=10> */
.L_x_135:
[----:B------:R-:W-:Y:S05]  /*ba50*/  BSYNC B1 ;  /* 0x0000000000017941 */ /* 0x000fea0003800000 */
.L_x_134:
        /* <DEDUP_REMOVED lines=10> */
.L_x_137:
[----:B------:R-:W-:Y:S05]  /*bb00*/  BSYNC B1 ;  /* 0x0000000000017941 */ /* 0x000fea0003800000 */
.L_x_136:
        /* <DEDUP_REMOVED lines=10> */
.L_x_139:
[----:B------:R-:W-:Y:S05]  /*bbb0*/  BSYNC B1 ;  /* 0x0000000000017941 */ /* 0x000fea0003800000 */
.L_x_138:
        /* <DEDUP_REMOVED lines=10> */
.L_x_141:
[----:B------:R-:W-:Y:S05]  /*bc60*/  BSYNC B1 ;  /* 0x0000000000017941 */ /* 0x000fea0003800000 */
.L_x_140:
        /* <DEDUP_REMOVED lines=10> */
.L_x_143:
[----:B------:R-:W-:Y:S05]  /*bd10*/  BSYNC B1 ;  /* 0x0000000000017941 */ /* 0x000fea0003800000 */
.L_x_142:
        /* <DEDUP_REMOVED lines=10> */
.L_x_145:
[----:B------:R-:W-:Y:S05]  /*bdc0*/  BSYNC B1 ;  /* 0x0000000000017941 */ /* 0x000fea0003800000 */
.L_x_144:
        /* <DEDUP_REMOVED lines=10> */
.L_x_147:
[----:B------:R-:W-:Y:S05]  /*be70*/  BSYNC B1 ;  /* 0x0000000000017941 */ /* 0x000fea0003800000 */
.L_x_146:
        /* <DEDUP_REMOVED lines=10> */
.L_x_149:
[----:B------:R-:W-:Y:S05]  /*bf20*/  BSYNC B1 ;  /* 0x0000000000017941 */ /* 0x000fea0003800000 */
.L_x_148:
        /* <DEDUP_REMOVED lines=10> */
.L_x_151:
[----:B------:R-:W-:Y:S05]  /*bfd0*/  BSYNC B1 ;  /* 0x0000000000017941 */ /* 0x000fea0003800000 */
.L_x_150:
        /* <DEDUP_REMOVED lines=10> */
.L_x_153:
[----:B------:R-:W-:Y:S05]  /*c080*/  BSYNC B1 ;  /* 0x0000000000017941 */ /* 0x000fea0003800000 */
.L_x_152:
        /* <DEDUP_REMOVED lines=10> */
.L_x_155:
[----:B------:R-:W-:Y:S05]  /*c130*/  BSYNC B1 ;  /* 0x0000000000017941 */ /* 0x000fea0003800000 */
.L_x_154:
        /* <DEDUP_REMOVED lines=10> */
.L_x_157:
[----:B------:R-:W-:Y:S05]  /*c1e0*/  BSYNC B1 ;  /* 0x0000000000017941 */ /* 0x000fea0003800000 */
.L_x_156:
        /* <DEDUP_REMOVED lines=10> */
.L_x_159:
[----:B------:R-:W-:Y:S05]  /*c290*/  BSYNC B1 ;  /* 0x0000000000017941 */ /* 0x000fea0003800000 */
.L_x_158:
        /* <DEDUP_REMOVED lines=10> */
.L_x_161:
[----:B------:R-:W-:Y:S05]  /*c340*/  BSYNC B1 ;  /* 0x0000000000017941 */ /* 0x000fea0003800000 */
.L_x_160:
        /* <DEDUP_REMOVED lines=10> */
.L_x_163:
[----:B------:R-:W-:Y:S05]  /*c3f0*/  BSYNC B1 ;  /* 0x0000000000017941 */ /* 0x000fea0003800000 */
.L_x_162:
        /* <DEDUP_REMOVED lines=10> */
.L_x_165:
[----:B------:R-:W-:Y:S05]  /*c4a0*/  BSYNC B1 ;  /* 0x0000000000017941 */ /* 0x000fea0003800000 */
.L_x_164:
        /* <DEDUP_REMOVED lines=10> */
.L_x_167:
[----:B------:R-:W-:Y:S05]  /*c550*/  BSYNC B1 ;  /* 0x0000000000017941 */ /* 0x000fea0003800000 */
.L_x_166:
        /* <DEDUP_REMOVED lines=10> */
.L_x_169:
[----:B------:R-:W-:Y:S05]  /*c600*/  BSYNC B1 ;  /* 0x0000000000017941 */ /* 0x000fea0003800000 */
.L_x_168:
        /* <DEDUP_REMOVED lines=10> */
.L_x_171:
[----:B------:R-:W-:Y:S05]  /*c6b0*/  BSYNC B1 ;  /* 0x0000000000017941 */ /* 0x000fea0003800000 */
.L_x_170:
        /* <DEDUP_REMOVED lines=10> */
.L_x_173:
[----:B------:R-:W-:Y:S05]  /*c760*/  BSYNC B1 ;  /* 0x0000000000017941 */ /* 0x000fea0003800000 */
.L_x_172:
        /* <DEDUP_REMOVED lines=10> */
.L_x_175:
[----:B------:R-:W-:Y:S05]  /*c810*/  BSYNC B1 ;  /* 0x0000000000017941 */ /* 0x000fea0003800000 */
.L_x_174:
        /* <DEDUP_REMOVED lines=10> */
.L_x_177:
[----:B------:R-:W-:Y:S05]  /*c8c0*/  BSYNC B1 ;  /* 0x0000000000017941 */ /* 0x000fea0003800000 */
.L_x_176:
        /* <DEDUP_REMOVED lines=10> */
.L_x_179:
[----:B------:R-:W-:Y:S05]  /*c970*/  BSYNC B1 ;  /* 0x0000000000017941 */ /* 0x000fea0003800000 */
.L_x_178:
        /* <DEDUP_REMOVED lines=10> */
.L_x_181:
[----:B------:R-:W-:Y:S05]  /*ca20*/  BSYNC B1 ;  /* 0x0000000000017941 */ /* 0x000fea0003800000 */
.L_x_180:
        /* <DEDUP_REMOVED lines=10> */
.L_x_183:
[----:B------:R-:W-:Y:S05]  /*cad0*/  BSYNC B1 ;  /* 0x0000000000017941 */ /* 0x000fea0003800000 */
.L_x_182:
        /* <DEDUP_REMOVED lines=10> */
.L_x_185:
[----:B------:R-:W-:Y:S05]  /*cb80*/  BSYNC B1 ;  /* 0x0000000000017941 */ /* 0x000fea0003800000 */
.L_x_184:
        /* <DEDUP_REMOVED lines=10> */
.L_x_187:
[----:B------:R-:W-:Y:S05]  /*cc30*/  BSYNC B1 ;  /* 0x0000000000017941 */ /* 0x000fea0003800000 */
.L_x_186:
        /* <DEDUP_REMOVED lines=10> */
.L_x_189:
[----:B------:R-:W-:Y:S05]  /*cce0*/  BSYNC B1 ;  /* 0x0000000000017941 */ /* 0x000fea0003800000 */
.L_x_188:
        /* <DEDUP_REMOVED lines=10> */
.L_x_191:
[----:B------:R-:W-:Y:S05]  /*cd90*/  BSYNC B1 ;  /* 0x0000000000017941 */ /* 0x000fea0003800000 */
.L_x_190:
        /* <DEDUP_REMOVED lines=10> */
.L_x_193:
[----:B------:R-:W-:Y:S05]  /*ce40*/  BSYNC B1 ;  /* 0x0000000000017941 */ /* 0x000fea0003800000 */
.L_x_192:
        /* <DEDUP_REMOVED lines=10> */
.L_x_195:
[----:B------:R-:W-:Y:S05]  /*cef0*/  BSYNC B1 ;  /* 0x0000000000017941 */ /* 0x000fea0003800000 */
.L_x_194:
        /* <DEDUP_REMOVED lines=10> */
.L_x_197:
[----:B------:R-:W-:Y:S05]  /*cfa0*/  BSYNC B1 ;  /* 0x0000000000017941 */ /* 0x000fea0003800000 */
.L_x_196:
        /* <DEDUP_REMOVED lines=10> */
.L_x_199:
[----:B------:R-:W-:Y:S05]  /*d050*/  BSYNC B1 ;  /* 0x0000000000017941 */ /* 0x000fea0003800000 */
.L_x_198:
        /* <DEDUP_REMOVED lines=10> */
.L_x_201:
[----:B------:R-:W-:Y:S05]  /*d100*/  BSYNC B1 ;  /* 0x0000000000017941 */ /* 0x000fea0003800000 */
.L_x_200:
        /* <DEDUP_REMOVED lines=10> */
.L_x_203:
[----:B------:R-:W-:Y:S05]  /*d1b0*/  BSYNC B1 ;  /* 0x0000000000017941 */ /* 0x000fea0003800000 */
.L_x_202:
        /* <DEDUP_REMOVED lines=10> */
.L_x_205:
[----:B------:R-:W-:Y:S05]  /*d260*/  BSYNC B1 ;  /* 0x0000000000017941 */ /* 0x000fea0003800000 */
.L_x_204:
        /* <DEDUP_REMOVED lines=10> */
.L_x_207:
[----:B------:R-:W-:Y:S05]  /*d310*/  BSYNC B1 ;  /* 0x0000000000017941 */ /* 0x000fea0003800000 */
.L_x_206:
        /* <DEDUP_REMOVED lines=10> */
.L_x_209:
[----:B------:R-:W-:Y:S05]  /*d3c0*/  BSYNC B1 ;  /* 0x0000000000017941 */ /* 0x000fea0003800000 */
.L_x_208:
        /* <DEDUP_REMOVED lines=10> */
.L_x_211:
[----:B------:R-:W-:Y:S05]  /*d470*/  BSYNC B1 ;  /* 0x0000000000017941 */ /* 0x000fea0003800000 */
.L_x_210:
        /* <DEDUP_REMOVED lines=10> */
.L_x_213:
[----:B------:R-:W-:Y:S05]  /*d520*/  BSYNC B1 ;  /* 0x0000000000017941 */ /* 0x000fea0003800000 */
.L_x_212:
        /* <DEDUP_REMOVED lines=10> */
.L_x_215:
[----:B------:R-:W-:Y:S05]  /*d5d0*/  BSYNC B1 ;  /* 0x0000000000017941 */ /* 0x000fea0003800000 */
.L_x_214:
        /* <DEDUP_REMOVED lines=10> */
.L_x_217:
[----:B------:R-:W-:Y:S05]  /*d680*/  BSYNC B1 ;  /* 0x0000000000017941 */ /* 0x000fea0003800000 */
.L_x_216:
        /* <DEDUP_REMOVED lines=10> */
.L_x_219:
[----:B------:R-:W-:Y:S05]  /*d730*/  BSYNC B1 ;  /* 0x0000000000017941 */ /* 0x000fea0003800000 */
.L_x_218:
        /* <DEDUP_REMOVED lines=10> */
.L_x_221:
[----:B------:R-:W-:Y:S05]  /*d7e0*/  BSYNC B1 ;  /* 0x0000000000017941 */ /* 0x000fea0003800000 */
.L_x_220:
        /* <DEDUP_REMOVED lines=10> */
.L_x_223:
[----:B------:R-:W-:Y:S05]  /*d890*/  BSYNC B1 ;  /* 0x0000000000017941 */ /* 0x000fea0003800000 */
.L_x_222:
        /* <DEDUP_REMOVED lines=10> */
.L_x_225:
[----:B------:R-:W-:Y:S05]  /*d940*/  BSYNC B1 ;  /* 0x0000000000017941 */ /* 0x000fea0003800000 */
.L_x_224:
        /* <DEDUP_REMOVED lines=10> */
.L_x_227:
[----:B------:R-:W-:Y:S05]  /*d9f0*/  BSYNC B1 ;  /* 0x0000000000017941 */ /* 0x000fea0003800000 */
.L_x_226:
        /* <DEDUP_REMOVED lines=10> */
.L_x_229:
[----:B------:R-:W-:Y:S05]  /*daa0*/  BSYNC B1 ;  /* 0x0000000000017941 */ /* 0x000fea0003800000 */
.L_x_228:
        /* <DEDUP_REMOVED lines=10> */
.L_x_231:
[----:B------:R-:W-:Y:S05]  /*db50*/  BSYNC B1 ;  /* 0x0000000000017941 */ /* 0x000fea0003800000 */
.L_x_230:
        /* <DEDUP_REMOVED lines=10> */
.L_x_233:
[----:B------:R-:W-:Y:S05]  /*dc00*/  BSYNC B1 ;  /* 0x0000000000017941 */ /* 0x000fea0003800000 */
.L_x_232:
        /* <DEDUP_REMOVED lines=10> */
.L_x_235:
[----:B------:R-:W-:Y:S05]  /*dcb0*/  BSYNC B1 ;  /* 0x0000000000017941 */ /* 0x000fea0003800000 */
.L_x_234:
        /* <DEDUP_REMOVED lines=10> */
.L_x_237:
[----:B------:R-:W-:Y:S05]  /*dd60*/  BSYNC B1 ;  /* 0x0000000000017941 */ /* 0x000fea0003800000 */
.L_x_236:
        /* <DEDUP_REMOVED lines=10> */
.L_x_239:
[----:B------:R-:W-:Y:S05]  /*de10*/  BSYNC B1 ;  /* 0x0000000000017941 */ /* 0x000fea0003800000 */
.L_x_238:
        /* <DEDUP_REMOVED lines=10> */
.L_x_241:
[----:B------:R-:W-:Y:S05]  /*dec0*/  BSYNC B1 ;  /* 0x0000000000017941 */ /* 0x000fea0003800000 */
.L_x_240:
        /* <DEDUP_REMOVED lines=10> */
.L_x_243:
[----:B------:R-:W-:Y:S05]  /*df70*/  BSYNC B1 ;  /* 0x0000000000017941 */ /* 0x000fea0003800000 */
.L_x_242:
        /* <DEDUP_REMOVED lines=10> */
.L_x_245:
[----:B------:R-:W-:Y:S05]  /*e020*/  BSYNC B1 ;  /* 0x0000000000017941 */ /* 0x000fea0003800000 */
.L_x_244:
        /* <DEDUP_REMOVED lines=10> */
.L_x_247:
[----:B------:R-:W-:Y:S05]  /*e0d0*/  BSYNC B1 ;  /* 0x0000000000017941 */ /* 0x000fea0003800000 */
.L_x_246:
        /* <DEDUP_REMOVED lines=10> */
.L_x_249:
[----:B------:R-:W-:Y:S05]  /*e180*/  BSYNC B1 ;  /* 0x0000000000017941 */ /* 0x000fea0003800000 */
.L_x_248:
        /* <DEDUP_REMOVED lines=10> */
.L_x_251:
[----:B------:R-:W-:Y:S05]  /*e230*/  BSYNC B1 ;  /* 0x0000000000017941 */ /* 0x000fea0003800000 */
.L_x_250:
        /* <DEDUP_REMOVED lines=10> */
.L_x_253:
[----:B------:R-:W-:Y:S05]  /*e2e0*/  BSYNC B1 ;  /* 0x0000000000017941 */ /* 0x000fea0003800000 */
.L_x_252:
        /* <DEDUP_REMOVED lines=10> */
.L_x_255:
[----:B------:R-:W-:Y:S05]  /*e390*/  BSYNC B1 ;  /* 0x0000000000017941 */ /* 0x000fea0003800000 */
.L_x_254:
        /* <DEDUP_REMOVED lines=10> */
.L_x_257:
[----:B------:R-:W-:Y:S05]  /*e440*/  BSYNC B1 ;  /* 0x0000000000017941 */ /* 0x000fea0003800000 */
.L_x_256:
        /* <DEDUP_REMOVED lines=10> */
.L_x_259:
[----:B------:R-:W-:Y:S05]  /*e4f0*/  BSYNC B1 ;  /* 0x0000000000017941 */ /* 0x000fea0003800000 */
.L_x_258:
        /* <DEDUP_REMOVED lines=10> */
.L_x_261:
[----:B------:R-:W-:Y:S05]  /*e5a0*/  BSYNC B1 ;  /* 0x0000000000017941 */ /* 0x000fea0003800000 */
.L_x_260:
        /* <DEDUP_REMOVED lines=10> */
.L_x_263:
[----:B------:R-:W-:Y:S05]  /*e650*/  BSYNC B1 ;  /* 0x0000000000017941 */ /* 0x000fea0003800000 */
.L_x_262:
        /* <DEDUP_REMOVED lines=10> */
.L_x_265:
[----:B------:R-:W-:Y:S05]  /*e700*/  BSYNC B1 ;  /* 0x0000000000017941 */ /* 0x000fea0003800000 */
.L_x_264:
        /* <DEDUP_REMOVED lines=10> */
.L_x_267:
[----:B------:R-:W-:Y:S05]  /*e7b0*/  BSYNC B1 ;  /* 0x0000000000017941 */ /* 0x000fea0003800000 */
.L_x_266:
        /* <DEDUP_REMOVED lines=10> */
.L_x_269:
[----:B------:R-:W-:Y:S05]  /*e860*/  BSYNC B1 ;  /* 0x0000000000017941 */ /* 0x000fea0003800000 */
.L_x_268:
        /* <DEDUP_REMOVED lines=10> */
.L_x_271:
[----:B------:R-:W-:Y:S05]  /*e910*/  BSYNC B1 ;  /* 0x0000000000017941 */ /* 0x000fea0003800000 */
.L_x_270:
        /* <DEDUP_REMOVED lines=10> */
.L_x_273:
[----:B------:R-:W-:Y:S05]  /*e9c0*/  BSYNC B1 ;  /* 0x0000000000017941 */ /* 0x000fea0003800000 */
.L_x_272:
        /* <DEDUP_REMOVED lines=10> */
.L_x_275:
[----:B------:R-:W-:Y:S05]  /*ea70*/  BSYNC B1 ;  /* 0x0000000000017941 */ /* 0x000fea0003800000 */
.L_x_274:
        /* <DEDUP_REMOVED lines=10> */
.L_x_277:
[----:B------:R-:W-:Y:S05]  /*eb20*/  BSYNC B1 ;  /* 0x0000000000017941 */ /* 0x000fea0003800000 */
.L_x_276:
        /* <DEDUP_REMOVED lines=10> */
.L_x_279:
[----:B------:R-:W-:Y:S05]  /*ebd0*/  BSYNC B1 ;  /* 0x0000000000017941 */ /* 0x000fea0003800000 */
.L_x_278:
        /* <DEDUP_REMOVED lines=10> */
.L_x_281:
[----:B------:R-:W-:Y:S05]  /*ec80*/  BSYNC B1 ;  /* 0x0000000000017941 */ /* 0x000fea0003800000 */
.L_x_280:
        /* <DEDUP_REMOVED lines=10> */
.L_x_283:
[----:B------:R-:W-:Y:S05]  /*ed30*/  BSYNC B1 ;  /* 0x0000000000017941 */ /* 0x000fea0003800000 */
.L_x_282:
[----:B0-234-:R-:W2:Y:S01]  /*ed40*/  LDL.LU R10, [R1+0x1f4] ;  /* 0x0001f400010a7983 */ /* 0x01dea20000300800 */
[----:B-----5:R-:W-:Y:S01]  /*ed50*/  SHF.L.U32 R11, R23, 0x10, RZ ;  /* 0x00000010170b7819 */ /* 0x020fe200000006ff */
        /* <DEDUP_REMOVED lines=8> */
.L_x_285:
[----:B------:R-:W-:Y:S05]  /*ede0*/  BSYNC B1 ;  /* 0x0000000000017941 */ /* 0x000fea0003800000 */
.L_x_284:
[----:B------:R-:W3:Y:S01]  /*edf0*/  LDL.LU R10, [R1+0x1f8] ;  /* 0x0001f800010a7983 */ /* 0x000ee20000300800 */
[----:B0----5:R-:W-:Y:S01]  /*ee00*/  IMAD.U32 R11, R23, 0x10000, RZ ;  /* 0x00010000170b7824 */ /* 0x021fe200078e00ff */
[----:B------:R-:W-:Y:S01]  /*ee10*/  ISETP.GT.AND P1, PT, R0, 0xf9, P0 ;  /* 0x000000f90000780c */ /* 0x000fe20000724270 */
[----:B------:R-:W-:Y:S01]  /*ee20*/  BSSY B1, `(.L_x_286) ;  /* 0x000000a000017945 */ /* 0x000fe20003800000 */
[----:B------:R-:W-:Y:S01]  /*ee30*/  IADD3 R169, P0, R3, 0x80, RZ ;  /* 0x0000008003a97810 */ /* 0x000fe20007f1e0ff */
[----:B------:R-:W-:-:S04]  /*ee40*/  FMUL R11, R11, R16 ;  /* 0x000000100b0b7220 */ /* 0x000fc80000400000 */
[----:B---3--:R-:W-:-:S05]  /*ee50*/  FFMA R11, R10, R2, R11 ;  /* 0x000000020a0b7223 */ /* 0x008fca000000000b */
[----:B------:R-:W-:-:S04]  /*ee60*/  F2FP.BF16.F32.PACK_AB R11, RZ, R11 ;  /* 0x0000000bff0b723e */ /* 0x000fc800000010ff */
[----:B------:R-:W-:Y:S01]  /*ee70*/  PRMT R3, R11, 0x7610, R3 ;  /* 0x000076100b037816 */ /* 0x000fe20000000003 */
[----:B------:R-:W-:-:S04]  /*ee80*/  IMAD.X R11, RZ, RZ, UR7, P0 ;  /* 0x00000007ff0b7e24 */ /* 0x000fc800080e06ff */
[----:B------:R0:W-:Y:S01]  /*ee90*/  @P2 STG.E.U16 desc[UR36][R6.64+0x1f0], R3 ;  /* 0x0001f00306002986 */ /* 0x0001e2000c101524 */
[----:B------:R-:W-:Y:S05]  /*eea0*/  @!P1 BRA `(.L_x_287) ;  /* 0x0000000000049947 */ /* 0x000fea0003800000 */
[----:B------:R3:W5:Y:S02]  /*eeb0*/  LDG.E.LTC128B.U16 R23, desc[UR36][R8.64+0x1f2] ;  /* 0x0001f22408177981 */ /* 0x000764000c1e1520 */
.L_x_287:
[----:B------:R-:W-:Y:S05]  /*eec0*/  BSYNC B1 ;  /* 0x0000000000017941 */ /* 0x000fea0003800000 */
.L_x_286:
[----:B------:R-:W4:Y:S01]  /*eed0*/  LDL.LU R10, [R1+0x1fc] ;  /* 0x0001fc00010a7983 */ /* 0x000f220000300800 */
[----:B0----5:R-:W-:Y:S01]  /*eee0*/  IMAD.U32 R3, R23, 0x10000, RZ ;  /* 0x0001000017037824 */ /* 0x021fe200078e00ff */
[----:B------:R-:W-:Y:S01]  /*eef0*/  ISETP.GT.AND P0, PT, R153, 0x80, PT ;  /* 0x000000809900780c */ /* 0x000fe20003f04270 */
[----:B--23--:R-:W-:Y:S02]  /*ef00*/  IMAD R8, R11, R14, RZ ;  /* 0x0000000e0b087224 */ /* 0x00cfe400078e02ff */
[----:B------:R-:W-:Y:S01]  /*ef10*/  FMUL R3, R3, R16 ;  /* 0x0000001003037220 */ /* 0x000fe20000400000 */
[----:B------:R-:W-:Y:S01]  /*ef20*/  ISETP.GT.AND P4, PT, R0, RZ, P0 ;  /* 0x000000ff0000720c */ /* 0x000fe20000784270 */
[C---:B------:R-:W-:Y:S02]  /*ef30*/  IMAD R167, R169.reuse, R15, R8 ;  /* 0x0000000fa9a77224 */ /* 0x040fe400078e0208 */
[----:B------:R-:W-:-:S05]  /*ef40*/  IMAD.WIDE.U32 R8, R169, R14, R20 ;  /* 0x0000000ea9087225 */ /* 0x000fca00078e0014 */
[----:B------:R-:W-:Y:S01]  /*ef50*/  IADD3 R9, R9, R167, RZ ;  /* 0x000000a709097210 */ /* 0x000fe20007ffe0ff */
[----:B----4-:R-:W-:Y:S01]  /*ef60*/  FFMA R3, R10, R2, R3 ;  /* 0x000000020a037223 */ /* 0x010fe20000000003 */
[----:B------:R-:W-:-:S04]  /*ef70*/  LEA R10, P2, R8, R12, 0x1 ;  /* 0x0000000c080a7211 */ /* 0x000fc800078408ff */
[----:B------:R-:W-:Y:S02]  /*ef80*/  F2FP.BF16.F32.PACK_AB R3, RZ, R3 ;  /* 0x00000003ff03723e */ /* 0x000fe400000010ff */
[--C-:B------:R-:W-:Y:S02]  /*ef90*/  LEA.HI.X R11, R8, R13, R9.reuse, 0x1, P2 ;  /* 0x0000000d080b7211 */ /* 0x100fe400010f0c09 */
[----:B------:R-:W-:-:S05]  /*efa0*/  PRMT R9, R3, 0x7610, R9 ;  /* 0x0000761003097816 */ /* 0x000fca0000000009 */
[----:B------:R0:W-:Y:S04]  /*efb0*/  @P1 STG.E.U16 desc[UR36][R6.64+0x1f2], R9 ;  /* 0x0001f20906001986 */ /* 0x0001e8000c101524 */
[----:B------:R-:W2:Y:S01]  /*efc0*/  @P4 LDG.E.LTC128B.U16 R23, desc[UR36][R10.64] ;  /* 0x000000240a174981 */ /* 0x000ea2000c1e1520 */
[----:B-1----:R-:W-:Y:S01]  /*efd0*/  IMAD.U32 R161, RZ, RZ, UR8 ;  /* 0x00000008ffa17e24 */ /* 0x002fe2000f8e00ff */
[----:B------:R-:W-:Y:S01]  /*efe0*/  MOV R165, UR8 ;  /* 0x0000000800a57c02 */ /* 0x000fe20008000f00 */
[----:B------:R-:W-:Y:S01]  /*eff0*/  IMAD.U32 R164, RZ, RZ, UR9 ;  /* 0x00000009ffa47e24 */ /* 0x000fe2000f8e00ff */
[----:B------:R-:W-:Y:S01]  /*f000*/  ISETP.GT.AND P2, PT, R0, 0x1, P0 ;  /* 0x000000010000780c */ /* 0x000fe20000744270 */
[----:B------:R-:W-:Y:S01]  /*f010*/  IMAD.SHL.U32 R161, R161, 0x100, RZ ;  /* 0x00000100a1a17824 */ /* 0x000fe200078e00ff */
[----:B------:R-:W-:Y:S01]  /*f020*/  BSSY B1, `(.L_x_288) ;  /* 0x0000011000017945 */ /* 0x000fe20003800000 */
[----:B0-----:R-:W-:Y:S01]  /*f030*/  IMAD.WIDE.U32 R8, R169, R14, R18 ;  /* 0x0000000ea9087225 */ /* 0x001fe200078e0012 */
[----:B------:R-:W-:-:S03]  /*f040*/  SHF.L.U64.HI R165, R165, 0x8, R164 ;  /* 0x00000008a5a57819 */ /* 0x000fc600000102a4 */
[----:B------:R-:W-:Y:S02]  /*f050*/  IMAD.IADD R9, R167, 0x1, R9 ;  /* 0x00000001a7097824 */ /* 0x000fe400078e0209 */
[----:B------:R-:W-:Y:S01]  /*f060*/  IMAD.WIDE.U32 R162, R22, UR43, R8 ;  /* 0x0000002b16a27c25 */ /* 0x000fe2000f8e0008 */
[----:B------:R-:W-:-:S03]  /*f070*/  IADD3 R8, P1, R161, R4, RZ ;  /* 0x00000004a1087210 */ /* 0x000fc60007f3e0ff */
[----:B------:R-:W-:Y:S01]  /*f080*/  IMAD.IADD R7, R159, 0x1, R163 ;  /* 0x000000019f077824 */ /* 0x000fe200078e02a3 */
[----:B------:R-:W-:Y:S02]  /*f090*/  IADD3.X R9, R165, R5, RZ, P1, !PT ;  /* 0x00000005a5097210 */ /* 0x000fe40000ffe4ff */
[----:B------:R-:W-:-:S04]  /*f0a0*/  LEA R6, P3, R162, R12, 0x1 ;  /* 0x0000000ca2067211 */ /* 0x000fc800078608ff */
[----:B------:R-:W-:Y:S01]  /*f0b0*/  LEA.HI.X R7, R162, R13, R7, 0x1, P3 ;  /* 0x0000000da2077211 */ /* 0x000fe200018f0c07 */
[----:B--2---:R-:W-:-:S04]  /*f0c0*/  IMAD.U32 R3, R23, 0x10000, RZ ;  /* 0x0001000017037824 */ /* 0x004fc800078e00ff */
[----:B------:R-:W-:-:S04]  /*f0d0*/  FMUL R3, R3, R16 ;  /* 0x0000001003037220 */ /* 0x000fc80000400000 */
[----:B------:R-:W-:-:S05]  /*f0e0*/  FFMA R3, R24, R2, R3 ;  /* 0x0000000218037223 */ /* 0x000fca0000000003 */
[----:B------:R-:W-:-:S05]  /*f0f0*/  F2FP.BF16.F32.PACK_AB R3, RZ, R3 ;  /* 0x00000003ff03723e */ /* 0x000fca00000010ff */
[----:B------:R0:W-:Y:S01]  /*f100*/  @P4 STG.E.U16 desc[UR36][R8.64], R3 ;  /* 0x0000000308004986 */ /* 0x0001e2000c101524 */
[----:B------:R-:W-:Y:S05]  /*f110*/  @!P2 BRA `(.L_x_289) ;  /* 0x000000000004a947 */ /* 0x000fea0003800000 */
[----:B------:R1:W5:Y:S02]  /*f120*/  LDG.E.LTC128B.U16 R23, desc[UR36][R6.64+0x2] ;  /* 0x0000022406177981 */ /* 0x000364000c1e1520 */
.L_x_289:
[----:B------:R-:W-:Y:S05]  /*f130*/  BSYNC B1 ;  /* 0x0000000000017941 */ /* 0x000fea0003800000 */
.L_x_288:
[----:B0----5:R-:W-:Y:S01]  /*f140*/  IMAD.U32 R3, R23, 0x10000, RZ ;  /* 0x0001000017037824 */ /* 0x021fe200078e00ff */
[----:B------:R-:W-:Y:S01]  /*f150*/  ISETP.GT.AND P1, PT, R153, 0x88, PT ;  /* 0x000000889900780c */ /* 0x000fe20003f24270 */
[----:B------:R-:W-:Y:S01]  /*f160*/  IMAD.WIDE.U32 R14, R169, R14, R156 ;  /* 0x0000000ea90e7225 */ /* 0x000fe200078e009c */
[----:B------:R-:W-:Y:S03]  /*f170*/  BSSY B1, `(.L_x_290) ;  /* 0x0000010000017945 */ /* 0x000fe60003800000 */
[----:B------:R-:W-:Y:S01]  /*f180*/  FMUL R10, R3, R16 ;  /* 0x00000010030a7220 */ /* 0x000fe20000400000 */
[----:B------:R-:W-:Y:S01]  /*f190*/  ISETP.GT.AND P3, PT, R0, RZ, P1 ;  /* 0x000000ff0000720c */ /* 0x000fe20000f64270 */
[----:B------:R-:W-:Y:S01]  /*f1a0*/  IMAD.IADD R167, R167, 0x1, R15 ;  /* 0x00000001a7a77824 */ /* 0x000fe200078e020f */
[----:B------:R-:W-:Y:S01]  /*f1b0*/  IADD3 R154, P4, R154, R14, RZ ;  /* 0x0000000e9a9a7210 */ /* 0x000fe20007f9e0ff */
[----:B------:R-:W-:Y:S01]  /*f1c0*/  FFMA R10, R25, R2, R10 ;  /* 0x00000002190a7223 */ /* 0x000fe2000000000a */
[----:B------:R-:W-:-:S03]  /*f1d0*/  IADD3 R14, P5, R18, R14, RZ ;  /* 0x0000000e120e7210 */ /* 0x000fc60007fbe0ff */
[--C-:B------:R-:W-:Y:S01]  /*f1e0*/  IMAD.X R20, R167, 0x1, R21.reuse, P4 ;  /* 0x00000001a7147824 */ /* 0x100fe200020e0615 */
[----:B------:R-:W-:Y:S02]  /*f1f0*/  F2FP.BF16.F32.PACK_AB R3, RZ, R10 ;  /* 0x0000000aff03723e */ /* 0x000fe400000010ff */
[C---:B------:R-:W-:Y:S02]  /*f200*/  LEA R10, P4, R154.reuse, R12, 0x1 ;  /* 0x0000000c9a0a7211 */ /* 0x040fe400078808ff */
[----:B------:R-:W-:Y:S02]  /*f210*/  PRMT R21, R3, 0x7610, R21 ;  /* 0x0000761003157816 */ /* 0x000fe40000000015 */
[----:B------:R-:W-:Y:S02]  /*f220*/  LEA.HI.X R11, R154, R13, R20, 0x1, P4 ;  /* 0x0000000d9a0b7211 */ /* 0x000fe400020f0c14 */
[----:B------:R-:W-:Y:S01]  /*f230*/  PRMT R3, R23, 0x7610, R3 ;  /* 0x0000761017037816 */ /* 0x000fe20000000003 */
[----:B------:R0:W-:Y:S01]  /*f240*/  @P2 STG.E.U16 desc[UR36][R8.64+0x2], R21 ;  /* 0x0000021508002986 */ /* 0x0001e2000c101524 */
[----:B------:R-:W-:Y:S05]  /*f250*/  @!P3 BRA `(.L_x_291) ;  /* 0x000000000004b947 */ /* 0x000fea0003800000 */
[----:B------:R2:W5:Y:S02]  /*f260*/  LDG.E.LTC128B.U16 R3, desc[UR36][R10.64] ;  /* 0x000000240a037981 */ /* 0x000564000c1e1520 */
.L_x_291:
[----:B------:R-:W-:Y:S05]  /*f270*/  BSYNC B1 ;  /* 0x0000000000017941 */ /* 0x000fea0003800000 */
.L_x_290:
[----:B--2--5:R-:W-:Y:S01]  /*f280*/  SHF.L.U32 R11, R3, 0x10, RZ ;  /* 0x00000010030b7819 */ /* 0x024fe200000006ff */
[----:B------:R-:W-:Y:S01]  /*f290*/  IMAD.X R15, R19, 0x1, R167, P5 ;  /* 0x00000001130f7824 */ /* 0x000fe200028e06a7 */
[----:B------:R-:W-:Y:S01]  /*f2a0*/  IADD3 R10, P2, R8, R160, RZ ;  /* 0x000000a0080a7210 */ /* 0x000fe20007f5e0ff */
[----:B------:R-:W-:Y:S01]  /*f2b0*/  BSSY B1, `(.L_x_292) ;  /* 0x000000d000017945 */ /* 0x000fe20003800000 */
[----:B------:R-:W-:Y:S01]  /*f2c0*/  ISETP.GT.AND P5, PT, R0, 0x1, P1 ;  /* 0x000000010000780c */ /* 0x000fe20000fa4270 */
[----:B------:R-:W-:Y:S01]  /*f2d0*/  FMUL R11, R11, R16 ;  /* 0x000000100b0b7220 */ /* 0x000fe20000400000 */
[----:B------:R-:W-:-:S04]  /*f2e0*/  IMAD.WIDE.U32 R22, R22, UR43, R14 ;  /* 0x0000002b16167c25 */ /* 0x000fc8000f8e000e */
[----:B------:R-:W-:Y:S01]  /*f2f0*/  FFMA R11, R26, R2, R11 ;  /* 0x000000021a0b7223 */ /* 0x000fe2000000000b */
[----:B------:R-:W-:Y:S01]  /*f300*/  IMAD.IADD R159, R159, 0x1, R23 ;  /* 0x000000019f9f7824 */ /* 0x000fe200078e0217 */
[----:B------:R-:W-:-:S03]  /*f310*/  LEA R12, P4, R22, R12, 0x1 ;  /* 0x0000000c160c7211 */ /* 0x000fc600078808ff */
[----:B------:R-:W-:Y:S01]  /*f320*/  F2FP.BF16.F32.PACK_AB R14, RZ, R11 ;  /* 0x0000000bff0e723e */ /* 0x000fe200000010ff */
[----:B------:R-:W-:Y:S01]  /*f330*/  IMAD.X R11, R9, 0x1, R158, P2 ;  /* 0x00000001090b7824 */ /* 0x000fe200010e069e */
[----:B------:R-:W-:-:S04]  /*f340*/  LEA.HI.X R13, R22, R13, R159, 0x1, P4 ;  /* 0x0000000d160d7211 */ /* 0x000fc800020f0c9f */
[----:B------:R2:W-:Y:S01]  /*f350*/  @P3 STG.E.U16 desc[UR36][R10.64], R14 ;  /* 0x0000000e0a003986 */ /* 0x0005e2000c101524 */
[----:B------:R-:W-:Y:S05]  /*f360*/  @!P5 BRA `(.L_x_293) ;  /* 0x000000000004d947 */ /* 0x000fea0003800000 */
[----:B------:R3:W5:Y:S02]  /*f370*/  LDG.E.LTC128B.U16 R3, desc[UR36][R12.64+0x2] ;  /* 0x000002240c037981 */ /* 0x000764000c1e1520 */
.L_x_293:
[----:B------:R-:W-:Y:S05]  /*f380*/  BSYNC B1 ;  /* 0x0000000000017941 */ /* 0x000fea0003800000 */
.L_x_292:
[----:B-----5:R-:W-:Y:S01]  /*f390*/  SHF.L.U32 R15, R3, 0x10, RZ ;  /* 0x00000010030f7819 */ /* 0x020fe200000006ff */
[----:B------:R-:W-:Y:S01]  /*f3a0*/  BSSY B1, `(.L_x_294) ;  /* 0x0000008000017945 */ /* 0x000fe20003800000 */
[----:B------:R-:W-:-:S03]  /*f3b0*/  ISETP.GT.AND P2, PT, R0, 0x8, P0 ;  /* 0x000000080000780c */ /* 0x000fc60000744270 */
[----:B--2---:R-:W-:-:S04]  /*f3c0*/  FMUL R14, R15, R16 ;  /* 0x000000100f0e7220 */ /* 0x004fc80000400000 */
[----:B------:R-:W-:-:S05]  /*f3d0*/  FFMA R14, R27, R2, R14 ;  /* 0x000000021b0e7223 */ /* 0x000fca000000000e */
[----:B------:R-:W-:-:S05]  /*f3e0*/  F2FP.BF16.F32.PACK_AB R14, RZ, R14 ;  /* 0x0000000eff0e723e */ /* 0x000fca00000010ff */
[----:B------:R2:W-:Y:S01]  /*f3f0*/  @P5 STG.E.U16 desc[UR36][R10.64+0x2], R14 ;  /* 0x0000020e0a005986 */ /* 0x0005e2000c101524 */
[----:B------:R-:W-:Y:S05]  /*f400*/  @!P2 BRA `(.L_x_295) ;  /* 0x000000000004a947 */ /* 0x000fea0003800000 */
[----:B------:R4:W5:Y:S02]  /*f410*/  LDG.E.LTC128B.U16 R3, desc[UR36][R6.64+0x10] ;  /* 0x0000102406037981 */ /* 0x000964000c1e1520 */
.L_x_295:
[----:B------:R-:W-:Y:S05]  /*f420*/  BSYNC B1 ;  /* 0x0000000000017941 */ /* 0x000fea0003800000 */
.L_x_294:
[----:B--2--5:R-:W-:Y:S01]  /*f430*/  IMAD.U32 R11, R3, 0x10000, RZ ;  /* 0x00010000030b7824 */ /* 0x024fe200078e00ff */
[----:B------:R-:W-:Y:S01]  /*f440*/  ISETP.GT.AND P3, PT, R0, 0x9, P0 ;  /* 0x000000090000780c */ /* 0x000fe20000764270 */
[----:B------:R-:W-:Y:S02]  /*f450*/  BSSY B1, `(.L_x_296) ;  /* 0x0000007000017945 */ /* 0x000fe40003800000 */
[----:B------:R-:W-:-:S04]  /*f460*/  FMUL R11, R11, R16 ;  /* 0x000000100b0b7220 */ /* 0x000fc80000400000 */
[----:B------:R-:W-:-:S05]  /*f470*/  FFMA R11, R28, R2, R11 ;  /* 0x000000021c0b7223 */ /* 0x000fca000000000b */
[----:B------:R-:W-:-:S05]  /*f480*/  F2FP.BF16.F32.PACK_AB R11, RZ, R11 ;  /* 0x0000000bff0b723e */ /* 0x000fca00000010ff */
[----:B------:R2:W-:Y:S01]  /*f490*/  @P2 STG.E.U16 desc[UR36][R8.64+0x10], R11 ;  /* 0x0000100b08002986 */ /* 0x0005e2000c101524 */
[----:B------:R-:W-:Y:S05]  /*f4a0*/  @!P3 BRA `(.L_x_297) ;  /* 0x000000000004b947 */ /* 0x000fea0003800000 */
[----:B------:R0:W5:Y:S02]  /*f4b0*/  LDG.E.LTC128B.U16 R3, desc[UR36][R6.64+0x12] ;  /* 0x0000122406037981 */ /* 0x000164000c1e1520 */
.L_x_297:
[----:B------:R-:W-:Y:S05]  /*f4c0*/  BSYNC B1 ;  /* 0x0000000000017941 */ /* 0x000fea0003800000 */
.L_x_296:
        /* <DEDUP_REMOVED lines=9> */
.L_x_299:
[----:B------:R-:W-:Y:S05]  /*f560*/  BSYNC B1 ;  /* 0x0000000000017941 */ /* 0x000fea0003800000 */
.L_x_298:
[----:B-----5:R-:W-:Y:S01]  /*f570*/  IMAD.U32 R11, R3, 0x10000, RZ ;  /* 0x00010000030b7824 */ /* 0x020fe200078e00ff */
[----:B--2---:R-:W-:Y:S01]  /*f580*/  IADD3 R10, P3, R160, R8, RZ ;  /* 0x00000008a00a7210 */ /* 0x004fe20007f7e0ff */
[----:B------:R-:W-:Y:S01]  /*f590*/  BSSY B1, `(.L_x_300) ;  /* 0x0000009000017945 */ /* 0x000fe20003800000 */
[----:B------:R-:W-:Y:S01]  /*f5a0*/  ISETP.GT.AND P2, PT, R0, 0x9, P1 ;  /* 0x000000090000780c */ /* 0x000fe20000f44270 */
[----:B------:R-:W-:-:S04]  /*f5b0*/  FMUL R11, R11, R16 ;  /* 0x000000100b0b7220 */ /* 0x000fc80000400000 */
[----:B------:R-:W-:-:S05]  /*f5c0*/  FFMA R11, R30, R2, R11 ;  /* 0x000000021e0b7223 */ /* 0x000fca000000000b */
[----:B------:R-:W-:Y:S02]  /*f5d0*/  F2FP.BF16.F32.PACK_AB R14, RZ, R11 ;  /* 0x0000000bff0e723e */ /* 0x000fe400000010ff */
[----:B------:R-:W-:-:S05]  /*f5e0*/  IADD3.X R11, R158, R9, RZ, P3, !PT ;  /* 0x000000099e0b7210 */ /* 0x000fca0001ffe4ff */
[----:B------:R2:W-:Y:S01]  /*f5f0*/  @P4 STG.E.U16 desc[UR36][R10.64+0x10], R14 ;  /* 0x0000100e0a004986 */ /* 0x0005e2000c101524 */
[----:B------:R-:W-:Y:S05]  /*f600*/  @!P2 BRA `(.L_x_301) ;  /* 0x000000000004a947 */ /* 0x000fea0003800000 */
[----:B------:R0:W5:Y:S02]  /*f610*/  LDG.E.LTC128B.U16 R3, desc[UR36][R12.64+0x12] ;  /* 0x000012240c037981 */ /* 0x000164000c1e1520 */
.L_x_301:
[----:B------:R-:W-:Y:S05]  /*f620*/  BSYNC B1 ;  /* 0x0000000000017941 */ /* 0x000fea0003800000 */
.L_x_300:
[----:B--2--5:R-:W-:Y:S01]  /*f630*/  IMAD.U32 R11, R3, 0x10000, RZ ;  /* 0x00010000030b7824 */ /* 0x024fe200078e00ff */
[----:B------:R-:W-:Y:S01]  /*f640*/  IADD3 R160, P3, P4, R160, R4, R161 ;  /* 0x00000004a0a07210 */ /* 0x000fe20007c7e0a1 */
[----:B------:R-:W-:Y:S01]  /*f650*/  BSSY B1, `(.L_x_302) ;  /* 0x0000009000017945 */ /* 0x000fe20003800000 */
[----:B------:R-:W-:Y:S01]  /*f660*/  ISETP.GT.AND P5, PT, R0, 0x10, P0 ;  /* 0x000000100000780c */ /* 0x000fe200007a4270 */
[----:B------:R-:W-:Y:S01]  /*f670*/  FMUL R10, R11, R16 ;  /* 0x000000100b0a7220 */ /* 0x000fe20000400000 */
[----:B------:R-:W-:-:S03]  /*f680*/  IADD3.X R161, R158, R5, R165, P3, P4 ;  /* 0x000000059ea17210 */ /* 0x000fc60001fe84a5 */
[----:B------:R-:W-:-:S05]  /*f690*/  FFMA R10, R31, R2, R10 ;  /* 0x000000021f0a7223 */ /* 0x000fca000000000a */
[----:B------:R-:W-:-:S05]  /*f6a0*/  F2FP.BF16.F32.PACK_AB R10, RZ, R10 ;  /* 0x0000000aff0a723e */ /* 0x000fca00000010ff */
[----:B------:R2:W-:Y:S01]  /*f6b0*/  @P2 STG.E.U16 desc[UR36][R160.64+0x12], R10 ;  /* 0x0000120aa0002986 */ /* 0x0005e2000c101524 */
[----:B------:R-:W-:Y:S05]  /*f6c0*/  @!P5 BRA `(.L_x_303) ;  /* 0x000000000004d947 */ /* 0x000fea0003800000 */
[----:B------:R0:W5:Y:S02]  /*f6d0*/  LDG.E.LTC128B.U16 R3, desc[UR36][R6.64+0x20] ;  /* 0x0000202406037981 */ /* 0x000164000c1e1520 */
.L_x_303:
[----:B------:R-:W-:Y:S05]  /*f6e0*/  BSYNC B1 ;  /* 0x0000000000017941 */ /* 0x000fea0003800000 */
.L_x_302:
[----:B-----5:R-:W-:Y:S01]  /*f6f0*/  IMAD.U32 R5, R3, 0x10000, RZ ;  /* 0x0001000003057824 */ /* 0x020fe200078e00ff */
        /* <DEDUP_REMOVED lines=8> */
.L_x_305:
[----:B------:R-:W-:Y:S05]  /*f780*/  BSYNC B1 ;  /* 0x0000000000017941 */ /* 0x000fea0003800000 */
.L_x_304:
[----:B0----5:R-:W-:Y:S01]  /*f790*/  IMAD.U32 R5, R3, 0x10000, RZ ;  /* 0x0001000003057824 */ /* 0x021fe200078e00ff */
        /* <DEDUP_REMOVED lines=8> */
.L_x_307:
[----:B------:R-:W-:Y:S05]  /*f820*/  BSYNC B1 ;  /* 0x0000000000017941 */ /* 0x000fea0003800000 */
.L_x_306:
[----:B-----5:R-:W-:Y:S01]  /*f830*/  SHF.L.U32 R5, R3, 0x10, RZ ;  /* 0x0000001003057819 */ /* 0x020fe200000006ff */
[----:B0-----:R-:W-:Y:S01]  /*f840*/  @P3 IMAD.MOV.U32 R4, RZ, RZ, R160 ;  /* 0x000000ffff043224 */ /* 0x001fe200078e00a0 */
[----:B------:R-:W-:Y:S01]  /*f850*/  ISETP.GT.AND P2, PT, R0, 0x11, P1 ;  /* 0x000000110000780c */ /* 0x000fe20000f44270 */
[----:B------:R-:W-:Y:S02]  /*f860*/  BSSY B1, `(.L_x_308) ;  /* 0x0000009000017945 */ /* 0x000fe40003800000 */
[----:B------:R-:W-:-:S04]  /*f870*/  FMUL R5, R5, R16 ;  /* 0x0000001005057220 */ /* 0x000fc80000400000 */
[----:B------:R-:W-:-:S05]  /*f880*/  FFMA R5, R34, R2, R5 ;  /* 0x0000000222057223 */ /* 0x000fca0000000005 */
[----:B------:R-:W-:-:S04]  /*f890*/  F2FP.BF16.F32.PACK_AB R5, RZ, R5 ;  /* 0x00000005ff05723e */ /* 0x000fc800000010ff */
[----:B--2---:R-:W-:Y:S01]  /*f8a0*/  PRMT R10, R5, 0x7610, R10 ;  /* 0x00007610050a7816 */ /* 0x004fe2000000000a */
[----:B------:R-:W-:-:S05]  /*f8b0*/  @P3 IMAD.MOV.U32 R5, RZ, RZ, R161 ;  /* 0x000000ffff053224 */ /* 0x000fca00078e00a1 */
[----:B------:R0:W-:Y:S01]  /*f8c0*/  @P3 STG.E.U16 desc[UR36][R4.64+0x20], R10 ;  /* 0x0000200a04003986 */ /* 0x0001e2000c101524 */
[----:B------:R-:W-:Y:S05]  /*f8d0*/  @!P2 BRA `(.L_x_309) ;  /* 0x000000000004a947 */ /* 0x000fea0003800000 */
[----:B------:R2:W5:Y:S02]  /*f8e0*/  LDG.E.LTC128B.U16 R3, desc[UR36][R12.64+0x22] ;  /* 0x000022240c037981 */ /* 0x000564000c1e1520 */
.L_x_309:
[----:B------:R-:W-:Y:S05]  /*f8f0*/  BSYNC B1 ;  /* 0x0000000000017941 */ /* 0x000fea0003800000 */
.L_x_308:
[----:B0----5:R-:W-:Y:S01]  /*f900*/  IMAD.U32 R5, R3, 0x10000, RZ ;  /* 0x0001000003057824 */ /* 0x021fe200078e00ff */
[----:B------:R-:W-:Y:S01]  /*f910*/  ISETP.GT.AND P3, PT, R0, 0x18, P0 ;  /* 0x000000180000780c */ /* 0x000fe20000764270 */
[----:B------:R-:W-:Y:S02]  /*f920*/  BSSY B1, `(.L_x_310) ;  /* 0x000000a000017945 */ /* 0x000fe40003800000 */
[----:B------:R-:W-:Y:S01]  /*f930*/  FMUL R4, R5, R16 ;  /* 0x0000001005047220 */ /* 0x000fe20000400000 */
[----:B------:R-:W-:-:S03]  /*f940*/  @P2 IMAD.MOV.U32 R5, RZ, RZ, R161 ;  /* 0x000000ffff052224 */ /* 0x000fc600078e00a1 */
[----:B------:R-:W-:-:S05]  /*f950*/  FFMA R4, R35, R2, R4 ;  /* 0x0000000223047223 */ /* 0x000fca0000000004 */
[----:B------:R-:W-:-:S04]  /*f960*/  F2FP.BF16.F32.PACK_AB R4, RZ, R4 ;  /* 0x00000004ff04723e */ /* 0x000fc800000010ff */
[----:B------:R-:W-:Y:S02]  /*f970*/  PRMT R10, R4, 0x7610, R10 ;  /* 0x00007610040a7816 */ /* 0x000fe4000000000a */
[----:B------:R-:W-:-:S05]  /*f980*/  @P2 MOV R4, R160 ;  /* 0x000000a000042202 */ /* 0x000fca0000000f00 */
[----:B------:R0:W-:Y:S01]  /*f990*/  @P2 STG.E.U16 desc[UR36][R4.64+0x22], R10 ;  /* 0x0000220a04002986 */ /* 0x0001e2000c101524 */
[----:B------:R-:W-:Y:S05]  /*f9a0*/  @!P3 BRA `(.L_x_311) ;  /* 0x000000000004b947 */ /* 0x000fea0003800000 */
[----:B------:R0:W5:Y:S02]  /*f9b0*/  LDG.E.LTC128B.U16 R3, desc[UR36][R6.64+0x30] ;  /* 0x0000302406037981 */ /* 0x000164000c1e1520 */
.L_x_311:
[----:B------:R-:W-:Y:S05]  /*f9c0*/  BSYNC B1 ;  /* 0x0000000000017941 */ /* 0x000fea0003800000 */
.L_x_310:
        /* <DEDUP_REMOVED lines=9> */
.L_x_313:
[----:B------:R-:W-:Y:S05]  /*fa60*/  BSYNC B1 ;  /* 0x0000000000017941 */ /* 0x000fea0003800000 */
.L_x_312:
        /* <DEDUP_REMOVED lines=9> */
.L_x_315:
[----:B------:R-:W-:Y:S05]  /*fb00*/  BSYNC B1 ;  /* 0x0000000000017941 */ /* 0x000fea0003800000 */
.L_x_314:
[----:B-----5:R-:W-:Y:S01]  /*fb10*/  SHF.L.U32 R5, R3, 0x10, RZ ;  /* 0x0000001003057819 */ /* 0x020fe200000006ff */
[----:B0-----:R-:W-:Y:S01]  /*fb20*/  @P3 IMAD.MOV.U32 R4, RZ, RZ, R160 ;  /* 0x000000ffff043224 */ /* 0x001fe200078e00a0 */
[----:B------:R-:W-:Y:S01]  /*fb30*/  ISETP.GT.AND P2, PT, R0, 0x19, P1 ;  /* 0x000000190000780c */ /* 0x000fe20000f44270 */
[----:B------:R-:W-:Y:S02]  /*fb40*/  BSSY B1, `(.L_x_316) ;  /* 0x0000009000017945 */ /* 0x000fe40003800000 */
[----:B------:R-:W-:-:S04]  /*fb50*/  FMUL R5, R5, R16 ;  /* 0x0000001005057220 */ /* 0x000fc80000400000 */
[----:B------:R-:W-:-:S05]  /*fb60*/  FFMA R5, R38, R2, R5 ;  /* 0x0000000226057223 */ /* 0x000fca0000000005 */
[----:B------:R-:W-:-:S04]  /*fb70*/  F2FP.BF16.F32.PACK_AB R5, RZ, R5 ;  /* 0x00000005ff05723e */ /* 0x000fc800000010ff */
[----:B------:R-:W-:Y:S01]  /*fb80*/  PRMT R10, R5, 0x7610, R10 ;  /* 0x00007610050a7816 */ /* 0x000fe2000000000a */
[----:B------:R-:W-:-:S05]  /*fb90*/  @P3 IMAD.MOV.U32 R5, RZ, RZ, R161 ;  /* 0x000000ffff053224 */ /* 0x000fca00078e00a1 */
[----:B------:R0:W-:Y:S01]  /*fba0*/  @P3 STG.E.U16 desc[UR36][R4.64+0x30], R10 ;  /* 0x0000300a04003986 */ /* 0x0001e2000c101524 */
[----:B------:R-:W-:Y:S05]  /*fbb0*/  @!P2 BRA `(.L_x_317) ;  /* 0x000000000004a947 */ /* 0x000fea0003800000 */
[----:B------:R0:W5:Y:S02]  /*fbc0*/  LDG.E.LTC128B.U16 R3, desc[UR36][R12.64+0x32] ;  /* 0x000032240c037981 */ /* 0x000164000c1e1520 */
.L_x_317:
[----:B------:R-:W-:Y:S05]  /*fbd0*/  BSYNC B1 ;  /* 0x0000000000017941 */ /* 0x000fea0003800000 */
.L_x_316:
        /* <DEDUP_REMOVED lines=12> */
.L_x_319:
[----:B------:R-:W-:Y:S05]  /*fca0*/  BSYNC B1 ;  /* 0x0000000000017941 */ /* 0x000fea0003800000 */
.L_x_318:
        /* <DEDUP_REMOVED lines=9> */
.L_x_321:
[----:B------:R-:W-:Y:S05]  /*fd40*/  BSYNC B1 ;  /* 0x0000000000017941 */ /* 0x000fea0003800000 */
.L_x_320:
        /* <DEDUP_REMOVED lines=9> */
.L_x_323:
[----:B------:R-:W-:Y:S05]  /*fde0*/  BSYNC B1 ;  /* 0x0000000000017941 */ /* 0x000fea0003800000 */
.L_x_322:
        /* <DEDUP_REMOVED lines=12> */
.L_x_325:
[----:B------:R-:W-:Y:S05]  /*feb0*/  BSYNC B1 ;  /* 0x0000000000017941 */ /* 0x000fea0003800000 */
.L_x_324:
        /* <DEDUP_REMOVED lines=12> */
.L_x_327:
[----:B------:R-:W-:Y:S05]  /*ff80*/  BSYNC B1 ;  /* 0x0000000000017941 */ /* 0x000fea0003800000 */
.L_x_326:
        /* <DEDUP_REMOVED lines=9> */
.L_x_329:
[----:B------:R-:W-:Y:S05]  /*10020*/  BSYNC B1 ;  /* 0x0000000000017941 */ /* 0x000fea0003800000 */
.L_x_328:
        /* <DEDUP_REMOVED lines=9> */
.L_x_331:
[----:B------:R-:W-:Y:S05]  /*100c0*/  BSYNC B1 ;  /* 0x0000000000017941 */ /* 0x000fea0003800000 */
.L_x_330:
        /* <DEDUP_REMOVED lines=12> */
.L_x_333:
[----:B------:R-:W-:Y:S05]  /*10190*/  BSYNC B1 ;  /* 0x0000000000017941 */ /* 0x000fea0003800000 */
.L_x_332:
        /* <DEDUP_REMOVED lines=12> */
.L_x_335:
[----:B------:R-:W-:Y:S05]  /*10260*/  BSYNC B1 ;  /* 0x0000000000017941 */ /* 0x000fea0003800000 */
.L_x_334:
        /* <DEDUP_REMOVED lines=9> */
.L_x_337:
[----:B------:R-:W-:Y:S05]  /*10300*/  BSYNC B1 ;  /* 0x0000000000017941 */ /* 0x000fea0003800000 */
.L_x_336:
        /* <DEDUP_REMOVED lines=9> */
.L_x_339:
[----:B------:R-:W-:Y:S05]  /*103a0*/  BSYNC B1 ;  /* 0x0000000000017941 */ /* 0x000fea0003800000 */
.L_x_338:
        /* <DEDUP_REMOVED lines=12> */
.L_x_341:
[----:B------:R-:W-:Y:S05]  /*10470*/  BSYNC B1 ;  /* 0x0000000000017941 */ /* 0x000fea0003800000 */
.L_x_340:
        /* <DEDUP_REMOVED lines=12> */
.L_x_343:
[----:B------:R-:W-:Y:S05]  /*10540*/  BSYNC B1 ;  /* 0x0000000000017941 */ /* 0x000fea0003800000 */
.L_x_342:
        /* <DEDUP_REMOVED lines=9> */
.L_x_345:
[----:B------:R-:W-:Y:S05]  /*105e0*/  BSYNC B1 ;  /* 0x0000000000017941 */ /* 0x000fea0003800000 */
.L_x_344:
        /* <DEDUP_REMOVED lines=9> */
.L_x_347:
[----:B------:R-:W-:Y:S05]  /*10680*/  BSYNC B1 ;  /* 0x0000000000017941 */ /* 0x000fea0003800000 */
.L_x_346:
        /* <DEDUP_REMOVED lines=12> */
.L_x_349:
[----:B------:R-:W-:Y:S05]  /*10750*/  BSYNC B1 ;  /* 0x0000000000017941 */ /* 0x000fea0003800000 */
.L_x_348:
        /* <DEDUP_REMOVED lines=12> */
.L_x_351:
[----:B------:R-:W-:Y:S05]  /*10820*/  BSYNC B1 ;  /* 0x0000000000017941 */ /* 0x000fea0003800000 */
.L_x_350:
        /* <DEDUP_REMOVED lines=9> */
.L_x_353:
[----:B------:R-:W-:Y:S05]  /*108c0*/  BSYNC B1 ;  /* 0x0000000000017941 */ /* 0x000fea0003800000 */
.L_x_352:
        /* <DEDUP_REMOVED lines=9> */
.L_x_355:
[----:B------:R-:W-:Y:S05]  /*10960*/  BSYNC B1 ;  /* 0x0000000000017941 */ /* 0x000fea0003800000 */
.L_x_354:
        /* <DEDUP_REMOVED lines=12> */
.L_x_357:
[----:B------:R-:W-:Y:S05]  /*10a30*/  BSYNC B1 ;  /* 0x0000000000017941 */ /* 0x000fea0003800000 */
.L_x_356:
        /* <DEDUP_REMOVED lines=12> */
.L_x_359:
[----:B------:R-:W-:Y:S05]  /*10b00*/  BSYNC B1 ;  /* 0x0000000000017941 */ /* 0x000fea0003800000 */
.L_x_358:
        /* <DEDUP_REMOVED lines=9> */
.L_x_361:
[----:B------:R-:W-:Y:S05]  /*10ba0*/  BSYNC B1 ;  /* 0x0000000000017941 */ /* 0x000fea0003800000 */
.L_x_360:
        /* <DEDUP_REMOVED lines=9> */
.L_x_363:
[----:B------:R-:W-:Y:S05]  /*10c40*/  BSYNC B1 ;  /* 0x0000000000017941 */ /* 0x000fea0003800000 */
.L_x_362:
        /* <DEDUP_REMOVED lines=12> */
.L_x_365:
[----:B------:R-:W-:Y:S05]  /*10d10*/  BSYNC B1 ;  /* 0x0000000000017941 */ /* 0x000fea0003800000 */
.L_x_364:
        /* <DEDUP_REMOVED lines=12> */
.L_x_367:
[----:B------:R-:W-:Y:S05]  /*10de0*/  BSYNC B1 ;  /* 0x0000000000017941 */ /* 0x000fea0003800000 */
.L_x_366:
        /* <DEDUP_REMOVED lines=9> */
.L_x_369:
[----:B------:R-:W-:Y:S05]  /*10e80*/  BSYNC B1 ;  /* 0x0000000000017941 */ /* 0x000fea0003800000 */
.L_x_368:
        /* <DEDUP_REMOVED lines=9> */
.L_x_371:
[----:B------:R-:W-:Y:S05]  /*10f20*/  BSYNC B1 ;  /* 0x0000000000017941 */ /* 0x000fea0003800000 */
.L_x_370:
        /* <DEDUP_REMOVED lines=12> */
.L_x_373:
[----:B------:R-:W-:Y:S05]  /*10ff0*/  BSYNC B1 ;  /* 0x0000000000017941 */ /* 0x000fea0003800000 */
.L_x_372:
        /* <DEDUP_REMOVED lines=12> */
.L_x_375:
[----:B------:R-:W-:Y:S05]  /*110c0*/  BSYNC B1 ;  /* 0x0000000000017941 */ /* 0x000fea0003800000 */
.L_x_374:
        /* <DEDUP_REMOVED lines=9> */
.L_x_377:
[----:B------:R-:W-:Y:S05]  /*11160*/  BSYNC B1 ;  /* 0x0000000000017941 */ /* 0x000fea0003800000 */
.L_x_376:
        /* <DEDUP_REMOVED lines=9> */
.L_x_379:
[----:B------:R-:W-:Y:S05]  /*11200*/  BSYNC B1 ;  /* 0x0000000000017941 */ /* 0x000fea0003800000 */
.L_x_378:
        /* <DEDUP_REMOVED lines=12> */
.L_x_381:
[----:B------:R-:W-:Y:S05]  /*112d0*/  BSYNC B1 ;  /* 0x0000000000017941 */ /* 0x000fea0003800000 */
.L_x_380:
        /* <DEDUP_REMOVED lines=12> */
.L_x_383:
[----:B------:R-:W-:Y:S05]  /*113a0*/  BSYNC B1 ;  /* 0x0000000000017941 */ /* 0x000fea0003800000 */
.L_x_382:
        /* <DEDUP_REMOVED lines=9> */
.L_x_385:
[----:B------:R-:W-:Y:S05]  /*11440*/  BSYNC B1 ;  /* 0x0000000000017941 */ /* 0x000fea0003800000 */
.L_x_384:
        /* <DEDUP_REMOVED lines=9> */
.L_x_387:
[----:B------:R-:W-:Y:S05]  /*114e0*/  BSYNC B1 ;  /* 0x0000000000017941 */ /* 0x000fea0003800000 */
.L_x_386:
        /* <DEDUP_REMOVED lines=12> */
.L_x_389:
[----:B------:R-:W-:Y:S05]  /*115b0*/  BSYNC B1 ;  /* 0x0000000000017941 */ /* 0x000fea0003800000 */
.L_x_388:
        /* <DEDUP_REMOVED lines=12> */
.L_x_391:
[----:B------:R-:W-:Y:S05]  /*11680*/  BSYNC B1 ;  /* 0x0000000000017941 */ /* 0x000fea0003800000 */
.L_x_390:
        /* <DEDUP_REMOVED lines=9> */
.L_x_393:
[----:B------:R-:W-:Y:S05]  /*11720*/  BSYNC B1 ;  /* 0x0000000000017941 */ /* 0x000fea0003800000 */
.L_x_392:
        /* <DEDUP_REMOVED lines=9> */
.L_x_395:
[----:B------:R-:W-:Y:S05]  /*117c0*/  BSYNC B1 ;  /* 0x0000000000017941 */ /* 0x000fea0003800000 */
.L_x_394:
        /* <DEDUP_REMOVED lines=12> */
.L_x_397:
[----:B------:R-:W-:Y:S05]  /*11890*/  BSYNC B1 ;  /* 0x0000000000017941 */ /* 0x000fea0003800000 */
.L_x_396:
        /* <DEDUP_REMOVED lines=12> */
.L_x_399:
[----:B------:R-:W-:Y:S05]  /*11960*/  BSYNC B1 ;  /* 0x0000000000017941 */ /* 0x000fea0003800000 */
.L_x_398:
        /* <DEDUP_REMOVED lines=9> */
.L_x_401:
[----:B------:R-:W-:Y:S05]  /*11a00*/  BSYNC B1 ;  /* 0x0000000000017941 */ /* 0x000fea0003800000 */
.L_x_400:
        /* <DEDUP_REMOVED lines=9> */
.L_x_403:
[----:B------:R-:W-:Y:S05]  /*11aa0*/  BSYNC B1 ;  /* 0x0000000000017941 */ /* 0x000fea0003800000 */
.L_x_402:
        /* <DEDUP_REMOVED lines=12> */
.L_x_405:
[----:B------:R-:W-:Y:S05]  /*11b70*/  BSYNC B1 ;  /* 0x0000000000017941 */ /* 0x000fea0003800000 */
.L_x_404:
        /* <DEDUP_REMOVED lines=12> */
.L_x_407:
[----:B------:R-:W-:Y:S05]  /*11c40*/  BSYNC B1 ;  /* 0x0000000000017941 */ /* 0x000fea0003800000 */
.L_x_406:
        /* <DEDUP_REMOVED lines=9> */
.L_x_409:
[----:B------:R-:W-:Y:S05]  /*11ce0*/  BSYNC B1 ;  /* 0x0000000000017941 */ /* 0x000fea0003800000 */
.L_x_408:
        /* <DEDUP_REMOVED lines=9> */
.L_x_411:
[----:B------:R-:W-:Y:S05]  /*11d80*/  BSYNC B1 ;  /* 0x0000000000017941 */ /* 0x000fea0003800000 */
.L_x_410:
        /* <DEDUP_REMOVED lines=12> */
.L_x_413:
[----:B------:R-:W-:Y:S05]  /*11e50*/  BSYNC B1 ;  /* 0x0000000000017941 */ /* 0x000fea0003800000 */
.L_x_412:
        /* <DEDUP_REMOVED lines=12> */
.L_x_415:
[----:B------:R-:W-:Y:S05]  /*11f20*/  BSYNC B1 ;  /* 0x0000000000017941 */ /* 0x000fea0003800000 */
.L_x_414:
        /* <DEDUP_REMOVED lines=9> */
.L_x_417:
[----:B------:R-:W-:Y:S05]  /*11fc0*/  BSYNC B1 ;  /* 0x0000000000017941 */ /* 0x000fea0003800000 */
.L_x_416:
        /* <DEDUP_REMOVED lines=9> */
.L_x_419:
[----:B------:R-:W-:Y:S05]  /*12060*/  BSYNC B1 ;  /* 0x0000000000017941 */ /* 0x000fea0003800000 */
.L_x_418:
        /* <DEDUP_REMOVED lines=12> */
.L_x_421:
[----:B------:R-:W-:Y:S05]  /*12130*/  BSYNC B1 ;  /* 0x0000000000017941 */ /* 0x000fea0003800000 */
.L_x_420:
        /* <DEDUP_REMOVED lines=12> */
.L_x_423:
[----:B------:R-:W-:Y:S05]  /*12200*/  BSYNC B1 ;  /* 0x0000000000017941 */ /* 0x000fea0003800000 */
.L_x_422:
        /* <DEDUP_REMOVED lines=9> */
.L_x_425:
[----:B------:R-:W-:Y:S05]  /*122a0*/  BSYNC B1 ;  /* 0x0000000000017941 */ /* 0x000fea0003800000 */
.L_x_424:
        /* <DEDUP_REMOVED lines=9> */
.L_x_427:
[----:B------:R-:W-:Y:S05]  /*12340*/  BSYNC B1 ;  /* 0x0000000000017941 */ /* 0x000fea0003800000 */
.L_x_426:
        /* <DEDUP_REMOVED lines=12> */
.L_x_429:
[----:B------:R-:W-:Y:S05]  /*12410*/  BSYNC B1 ;  /* 0x0000000000017941 */ /* 0x000fea0003800000 */
.L_x_428:
        /* <DEDUP_REMOVED lines=12> */
.L_x_431:
[----:B------:R-:W-:Y:S05]  /*124e0*/  BSYNC B1 ;  /* 0x0000000000017941 */ /* 0x000fea0003800000 */
.L_x_430:
        /* <DEDUP_REMOVED lines=9> */
.L_x_433:
[----:B------:R-:W-:Y:S05]  /*12580*/  BSYNC B1 ;  /* 0x0000000000017941 */ /* 0x000fea0003800000 */
.L_x_432:
        /* <DEDUP_REMOVED lines=9> */
.L_x_435:
[----:B------:R-:W-:Y:S05]  /*12620*/  BSYNC B1 ;  /* 0x0000000000017941 */ /* 0x000fea0003800000 */
.L_x_434:
        /* <DEDUP_REMOVED lines=12> */
.L_x_437:
[----:B------:R-:W-:Y:S05]  /*126f0*/  BSYNC B1 ;  /* 0x0000000000017941 */ /* 0x000fea0003800000 */
.L_x_436:
        /* <DEDUP_REMOVED lines=12> */
.L_x_439:
[----:B------:R-:W-:Y:S05]  /*127c0*/  BSYNC B1 ;  /* 0x0000000000017941 */ /* 0x000fea0003800000 */
.L_x_438:
        /* <DEDUP_REMOVED lines=9> */
.L_x_441:
[----:B------:R-:W-:Y:S05]  /*12860*/  BSYNC B1 ;  /* 0x0000000000017941 */ /* 0x000fea0003800000 */
.L_x_440:
        /* <DEDUP_REMOVED lines=9> */
.L_x_443:
[----:B------:R-:W-:Y:S05]  /*12900*/  BSYNC B1 ;  /* 0x0000000000017941 */ /* 0x000fea0003800000 */
.L_x_442:
        /* <DEDUP_REMOVED lines=12> */
.L_x_445:
[----:B------:R-:W-:Y:S05]  /*129d0*/  BSYNC B1 ;  /* 0x0000000000017941 */ /* 0x000fea0003800000 */
.L_x_444:
        /* <DEDUP_REMOVED lines=12> */
.L_x_447:
[----:B------:R-:W-:Y:S05]  /*12aa0*/  BSYNC B1 ;  /* 0x0000000000017941 */ /* 0x000fea0003800000 */
.L_x_446:
        /* <DEDUP_REMOVED lines=9> */
.L_x_449:
[----:B------:R-:W-:Y:S05]  /*12b40*/  BSYNC B1 ;  /* 0x0000000000017941 */ /* 0x000fea0003800000 */
.L_x_448:
        /* <DEDUP_REMOVED lines=9> */
.L_x_451:
[----:B------:R-:W-:Y:S05]  /*12be0*/  BSYNC B1 ;  /* 0x0000000000017941 */ /* 0x000fea0003800000 */
.L_x_450:
        /* <DEDUP_REMOVED lines=12> */
.L_x_453:
[----:B------:R-:W-:Y:S05]  /*12cb0*/  BSYNC B1 ;  /* 0x0000000000017941 */ /* 0x000fea0003800000 */
.L_x_452:
        /* <DEDUP_REMOVED lines=12> */
.L_x_455:
[----:B------:R-:W-:Y:S05]  /*12d80*/  BSYNC B1 ;  /* 0x0000000000017941 */ /* 0x000fea0003800000 */
.L_x_454:
        /* <DEDUP_REMOVED lines=9> */
.L_x_457:
[----:B------:R-:W-:Y:S05]  /*12e20*/  BSYNC B1 ;  /* 0x0000000000017941 */ /* 0x000fea0003800000 */
.L_x_456:
        /* <DEDUP_REMOVED lines=9> */
.L_x_459:
[----:B------:R-:W-:Y:S05]  /*12ec0*/  BSYNC B1 ;  /* 0x0000000000017941 */ /* 0x000fea0003800000 */
.L_x_458:
        /* <DEDUP_REMOVED lines=12> */
.L_x_461:
[----:B------:R-:W-:Y:S05]  /*12f90*/  BSYNC B1 ;  /* 0x0000000000017941 */ /* 0x000fea0003800000 */
.L_x_460:
        /* <DEDUP_REMOVED lines=12> */
.L_x_463:
[----:B------:R-:W-:Y:S05]  /*13060*/  BSYNC B1 ;  /* 0x0000000000017941 */ /* 0x000fea0003800000 */
.L_x_462:
        /* <DEDUP_REMOVED lines=9> */
.L_x_465:
[----:B------:R-:W-:Y:S05]  /*13100*/  BSYNC B1 ;  /* 0x0000000000017941 */ /* 0x000fea0003800000 */
.L_x_464:
        /* <DEDUP_REMOVED lines=9> */
.L_x_467:
[----:B------:R-:W-:Y:S05]  /*131a0*/  BSYNC B1 ;  /* 0x0000000000017941 */ /* 0x000fea0003800000 */
.L_x_466:
        /* <DEDUP_REMOVED lines=12> */
.L_x_469:
[----:B------:R-:W-:Y:S05]  /*13270*/  BSYNC B1 ;  /* 0x0000000000017941 */ /* 0x000fea0003800000 */
.L_x_468:
        /* <DEDUP_REMOVED lines=12> */
.L_x_471:
[----:B------:R-:W-:Y:S05]  /*13340*/  BSYNC B1 ;  /* 0x0000000000017941 */ /* 0x000fea0003800000 */
.L_x_470:
        /* <DEDUP_REMOVED lines=9> */
.L_x_473:
[----:B------:R-:W-:Y:S05]  /*133e0*/  BSYNC B1 ;  /* 0x0000000000017941 */ /* 0x000fea0003800000 */
.L_x_472:
        /* <DEDUP_REMOVED lines=9> */
.L_x_475:
[----:B------:R-:W-:Y:S05]  /*13480*/  BSYNC B1 ;  /* 0x0000000000017941 */ /* 0x000fea0003800000 */
.L_x_474:
        /* <DEDUP_REMOVED lines=12> */
.L_x_477:
[----:B------:R-:W-:Y:S05]  /*13550*/  BSYNC B1 ;  /* 0x0000000000017941 */ /* 0x000fea0003800000 */
.L_x_476:
        /* <DEDUP_REMOVED lines=12> */
.L_x_479:
[----:B------:R-:W-:Y:S05]  /*13620*/  BSYNC B1 ;  /* 0x0000000000017941 */ /* 0x000fea0003800000 */
.L_x_478:
        /* <DEDUP_REMOVED lines=9> */
.L_x_481:
[----:B------:R-:W-:Y:S05]  /*136c0*/  BSYNC B1 ;  /* 0x0000000000017941 */ /* 0x000fea0003800000 */
.L_x_480:
        /* <DEDUP_REMOVED lines=9> */
.L_x_483:
[----:B------:R-:W-:Y:S05]  /*13760*/  BSYNC B1 ;  /* 0x0000000000017941 */ /* 0x000fea0003800000 */
.L_x_482:
        /* <DEDUP_REMOVED lines=12> */
.L_x_485:
[----:B------:R-:W-:Y:S05]  /*13830*/  BSYNC B1 ;  /* 0x0000000000017941 */ /* 0x000fea0003800000 */
.L_x_484:
        /* <DEDUP_REMOVED lines=12> */
.L_x_487:
[----:B------:R-:W-:Y:S05]  /*13900*/  BSYNC B1 ;  /* 0x0000000000017941 */ /* 0x000fea0003800000 */
.L_x_486:
        /* <DEDUP_REMOVED lines=9> */
.L_x_489:
[----:B------:R-:W-:Y:S05]  /*139a0*/  BSYNC B1 ;  /* 0x0000000000017941 */ /* 0x000fea0003800000 */
.L_x_488:
        /* <DEDUP_REMOVED lines=9> */
.L_x_491:
[----:B------:R-:W-:Y:S05]  /*13a40*/  BSYNC B1 ;  /* 0x0000000000017941 */ /* 0x000fea0003800000 */
.L_x_490:
        /* <DEDUP_REMOVED lines=12> */
.L_x_493:
[----:B------:R-:W-:Y:S05]  /*13b10*/  BSYNC B1 ;  /* 0x0000000000017941 */ /* 0x000fea0003800000 */
.L_x_492:
        /* <DEDUP_REMOVED lines=12> */
.L_x_495:
[----:B------:R-:W-:Y:S05]  /*13be0*/  BSYNC B1 ;  /* 0x0000000000017941 */ /* 0x000fea0003800000 */
.L_x_494:
        /* <DEDUP_REMOVED lines=9> */
.L_x_497:
[----:B------:R-:W-:Y:S05]  /*13c80*/  BSYNC B1 ;  /* 0x0000000000017941 */ /* 0x000fea0003800000 */
.L_x_496:
        /* <DEDUP_REMOVED lines=9> */
.L_x_499:
[----:B------:R-:W-:Y:S05]  /*13d20*/  BSYNC B1 ;  /* 0x0000000000017941 */ /* 0x000fea0003800000 */
.L_x_498:
        /* <DEDUP_REMOVED lines=12> */
.L_x_501:
[----:B------:R-:W-:Y:S05]  /*13df0*/  BSYNC B1 ;  /* 0x0000000000017941 */ /* 0x000fea0003800000 */
.L_x_500:
        /* <DEDUP_REMOVED lines=12> */
.L_x_503:
[----:B------:R-:W-:Y:S05]  /*13ec0*/  BSYNC B1 ;  /* 0x0000000000017941 */ /* 0x000fea0003800000 */
.L_x_502:
        /* <DEDUP_REMOVED lines=9> */
.L_x_505:
[----:B------:R-:W-:Y:S05]  /*13f60*/  BSYNC B1 ;  /* 0x0000000000017941 */ /* 0x000fea0003800000 */
.L_x_504:
        /* <DEDUP_REMOVED lines=9> */
.L_x_507:
[----:B------:R-:W-:Y:S05]  /*14000*/  BSYNC B1 ;  /* 0x0000000000017941 */ /* 0x000fea0003800000 */
.L_x_506:
        /* <DEDUP_REMOVED lines=12> */
.L_x_509:
[----:B------:R-:W-:Y:S05]  /*140d0*/  BSYNC B1 ;  /* 0x0000000000017941 */ /* 0x000fea0003800000 */
.L_x_508:
        /* <DEDUP_REMOVED lines=12> */
.L_x_511:
[----:B------:R-:W-:Y:S05]  /*141a0*/  BSYNC B1 ;  /* 0x0000000000017941 */ /* 0x000fea0003800000 */
.L_x_510:
        /* <DEDUP_REMOVED lines=9> */
.L_x_513:
[----:B------:R-:W-:Y:S05]  /*14240*/  BSYNC B1 ;  /* 0x0000000000017941 */ /* 0x000fea0003800000 */
.L_x_512:
        /* <DEDUP_REMOVED lines=9> */
.L_x_515:
[----:B------:R-:W-:Y:S05]  /*142e0*/  BSYNC B1 ;  /* 0x0000000000017941 */ /* 0x000fea0003800000 */
.L_x_514:
        /* <DEDUP_REMOVED lines=12> */
.L_x_517:
[----:B------:R-:W-:Y:S05]  /*143b0*/  BSYNC B1 ;  /* 0x0000000000017941 */ /* 0x000fea0003800000 */
.L_x_516:
        /* <DEDUP_REMOVED lines=12> */
.L_x_519:
[----:B------:R-:W-:Y:S05]  /*14480*/  BSYNC B1 ;  /* 0x0000000000017941 */ /* 0x000fea0003800000 */
.L_x_518:
        /* <DEDUP_REMOVED lines=9> */
.L_x_521:
[----:B------:R-:W-:Y:S05]  /*14520*/  BSYNC B1 ;  /* 0x0000000000017941 */ /* 0x000fea0003800000 */
.L_x_520:
        /* <DEDUP_REMOVED lines=9> */
.L_x_523:
[----:B------:R-:W-:Y:S05]  /*145c0*/  BSYNC B1 ;  /* 0x0000000000017941 */ /* 0x000fea0003800000 */
.L_x_522:
        /* <DEDUP_REMOVED lines=12> */
.L_x_525:
[----:B------:R-:W-:Y:S05]  /*14690*/  BSYNC B1 ;  /* 0x0000000000017941 */ /* 0x000fea0003800000 */
.L_x_524:
        /* <DEDUP_REMOVED lines=12> */
.L_x_527:
[----:B------:R-:W-:Y:S05]  /*14760*/  BSYNC B1 ;  /* 0x0000000000017941 */ /* 0x000fea0003800000 */
.L_x_526:
        /* <DEDUP_REMOVED lines=9> */
.L_x_529:
[----:B------:R-:W-:Y:S05]  /*14800*/  BSYNC B1 ;  /* 0x0000000000017941 */ /* 0x000fea0003800000 */
.L_x_528:
        /* <DEDUP_REMOVED lines=9> */
.L_x_531:
[----:B------:R-:W-:Y:S05]  /*148a0*/  BSYNC B1 ;  /* 0x0000000000017941 */ /* 0x000fea0003800000 */
.L_x_530:
        /* <DEDUP_REMOVED lines=12> */
.L_x_533:
[----:B------:R-:W-:Y:S05]  /*14970*/  BSYNC B1 ;  /* 0x0000000000017941 */ /* 0x000fea0003800000 */
.L_x_532:
        /* <DEDUP_REMOVED lines=12> */
.L_x_535:
[----:B------:R-:W-:Y:S05]  /*14a40*/  BSYNC B1 ;  /* 0x0000000000017941 */ /* 0x000fea0003800000 */
.L_x_534:
        /* <DEDUP_REMOVED lines=9> */
.L_x_537:
[----:B------:R-:W-:Y:S05]  /*14ae0*/  BSYNC B1 ;  /* 0x0000000000017941 */ /* 0x000fea0003800000 */
.L_x_536:
        /* <DEDUP_REMOVED lines=9> */
.L_x_539:
[----:B------:R-:W-:Y:S05]  /*14b80*/  BSYNC B1 ;  /* 0x0000000000017941 */ /* 0x000fea0003800000 */
.L_x_538:
[----:B-----5:R-:W-:Y:S01]  /*14b90*/  SHF.L.U32 R5, R3, 0x10, RZ ;  /* 0x0000001003057819 */ /* 0x020fe200000006ff */
[----:B0-----:R-:W-:Y:S01]  /*14ba0*/  @P2 IMAD.MOV.U32 R4, RZ, RZ, R160 ;  /* 0x000000ffff042224 */ /* 0x001fe200078e00a0 */
[----:B------:R-:W-:Y:S01]  /*14bb0*/  ISETP.GT.AND P1, PT, R0, 0xf9, P1 ;  /* 0x000000f90000780c */ /* 0x000fe20000f24270 */
[----:B------:R-:W-:Y:S02]  /*14bc0*/  BSSY B1, `(.L_x_540) ;  /* 0x0000009000017945 */ /* 0x000fe40003800000 */
[----:B------:R-:W-:-:S04]  /*14bd0*/  FMUL R5, R5, R16 ;  /* 0x0000001005057220 */ /* 0x000fc80000400000 */
[----:B------:R-:W-:-:S05]  /*14be0*/  FFMA R5, R150, R2, R5 ;  /* 0x0000000296057223 */ /* 0x000fca0000000005 */
[----:B------:R-:W-:-:S04]  /*14bf0*/  F2FP.BF16.F32.PACK_AB R5, RZ, R5 ;  /* 0x00000005ff05723e */ /* 0x000fc800000010ff */
[----:B-1--4-:R-:W-:Y:S01]  /*14c00*/  PRMT R6, R5, 0x7610, R6 ;  /* 0x0000761005067816 */ /* 0x012fe20000000006 */
[----:B------:R-:W-:-:S05]  /*14c10*/  @P2 IMAD.MOV.U32 R5, RZ, RZ, R161 ;  /* 0x000000ffff052224 */ /* 0x000fca00078e00a1 */
[----:B------:R0:W-:Y:S01]  /*14c20*/  @P2 STG.E.U16 desc[UR36][R4.64+0x1f0], R6 ;  /* 0x0001f00604002986 */ /* 0x0001e2000c101524 */
[----:B------:R-:W-:Y:S05]  /*14c30*/  @!P1 BRA `(.L_x_541) ;  /* 0x0000000000049947 */ /* 0x000fea0003800000 */
[----:B------:R1:W5:Y:S02]  /*14c40*/  LDG.E.LTC128B.U16 R3, desc[UR36][R12.64+0x1f2] ;  /* 0x0001f2240c037981 */ /* 0x000364000c1e1520 */
.L_x_541:
[----:B------:R-:W-:Y:S05]  /*14c50*/  BSYNC B1 ;  /* 0x0000000000017941 */ /* 0x000fea0003800000 */
.L_x_540:
[----:B------:R-:W-:Y:S05]  /*14c60*/  @!P1 BRA `(.L_x_542) ;  /* 0x0000004c00b09947 */ /* 0x000fea0003800000 */
[----:B-----5:R-:W-:-:S04]  /*14c70*/  IMAD.U32 R3, R3, 0x10000, RZ ;  /* 0x0001000003037824 */ /* 0x020fc800078e00ff */
[----:B------:R-:W-:-:S04]  /*14c80*/  FMUL R0, R3, R16 ;  /* 0x0000001003007220 */ /* 0x000fc80000400000 */
[----:B------:R-:W-:-:S05]  /*14c90*/  FFMA R0, R151, R2, R0 ;  /* 0x0000000297007223 */ /* 0x000fca0000000000 */
[----:B------:R-:W-:-:S05]  /*14ca0*/  F2FP.BF16.F32.PACK_AB R0, RZ, R0 ;  /* 0x00000000ff00723e */ /* 0x000fca00000010ff */
[----:B------:R4:W-:Y:S01]  /*14cb0*/  STG.E.U16 desc[UR36][R160.64+0x1f2], R0 ;  /* 0x0001f200a0007986 */ /* 0x0009e2000c101524 */
[----:B------:R-:W-:Y:S05]  /*14cc0*/  BRA `(.L_x_542) ;  /* 0x0000004c00987947 */ /* 0x000fea0003800000 */
.L_x_35:
[----:B------:R-:W2:Y:S01]  /*14cd0*/  LDL.LU R3, [R1] ;  /* 0x0000000001037983 */ /* 0x000ea20000300800 */
[----:B------:R-:W-:-:S03]  /*14ce0*/  ULDC.64 UR4, c[0x0][0x5c0] ;  /* 0x0001700000047ab9 */ /* 0x000fc60000000a00 */
[----:B------:R-:W3:Y:S04]  /*14cf0*/  LDL.LU R9, [R1+0x60] ;  /* 0x0000600001097983 */ /* 0x000ee80000300800 */
[----:B------:R-:W4:Y:S04]  /*14d00*/  LDL.LU R11, [R1+0x8c] ;  /* 0x00008c00010b7983 */ /* 0x000f280000300800 */
[----:B------:R-:W5:Y:S04]  /*14d10*/  LDL.LU R12, [R1+0x90] ;  /* 0x00009000010c7983 */ /* 0x000f680000300800 */
        /* <DEDUP_REMOVED lines=74> */
[----:B------:R-:W5:Y:S01]  /*151c0*/  LDL.LU R161, [R1+0x1cc] ;  /* 0x0001cc0001a17983 */ /* 0x000f620000300800 */
[----:B--2---:R-:W-:-:S03]  /*151d0*/  FMUL R3, R3, R2 ;  /* 0x0000000203037220 */ /* 0x004fc60000400000 */
[----:B------:R-:W2:Y:S01]  /*151e0*/  LDL.LU R160, [R1+0x1d0] ;  /* 0x0001d00001a07983 */ /* 0x000ea20000300800 */
[----:B------:R-:W-:-:S03]  /*151f0*/  LEA R4, P0, R6, UR4, 0x1 ;  /* 0x0000000406047c11 */ /* 0x000fc6000f8008ff */
[----:B------:R-:W2:Y:S04]  /*15200*/  LDL.LU R159, [R1+0x1d4] ;  /* 0x0001d400019f7983 */ /* 0x000ea80000300800 */
[----:B------:R-:W2:Y:S04]  /*15210*/  LDL.LU R158, [R1+0x1d8] ;  /* 0x0001d800019e7983 */ /* 0x000ea80000300800 */
[----:B------:R-:W2:Y:S04]  /*15220*/  LDL.LU R157, [R1+0x1dc] ;  /* 0x0001dc00019d7983 */ /* 0x000ea80000300800 */
[----:B------:R-:W2:Y:S01]  /*15230*/  LDL.LU R156, [R1+0x1e0] ;  /* 0x0001e000019c7983 */ /* 0x000ea20000300800 */
[----:B------:R-:W-:-:S03]  /*15240*/  LEA.HI.X R5, R6, UR5, R10, 0x1, P0 ;  /* 0x0000000506057c11 */ /* 0x000fc600080f0c0a */
[----:B------:R-:W2:Y:S01]  /*15250*/  LDL.LU R155, [R1+0x1e4] ;  /* 0x0001e400019b7983 */ /* 0x000ea20000300800 */
[----:B------:R-:W-:-:S03]  /*15260*/  F2FP.BF16.F32.PACK_AB R3, RZ, R3 ;  /* 0x00000003ff03723e */ /* 0x000fc600000010ff */
[----:B------:R-:W2:Y:S04]  /*15270*/  LDL.LU R154, [R1+0x1e8] ;  /* 0x0001e800019a7983 */ /* 0x000ea80000300800 */
[----:B------:R-:W2:Y:S04]  /*15280*/  LDL.LU R23, [R1+0x1ec] ;  /* 0x0001ec0001177983 */ /* 0x000ea80000300800 */
[----:B------:R-:W2:Y:S04]  /*15290*/  LDL.LU R22, [R1+0x1f0] ;  /* 0x0001f00001167983 */ /* 0x000ea80000300800 */
[----:B------:R-:W2:Y:S04]  /*152a0*/  LDL.LU R21, [R1+0x1f4] ;  /* 0x0001f40001157983 */ /* 0x000ea80000300800 */
[----:B------:R-:W2:Y:S04]  /*152b0*/  LDL.LU R20, [R1+0x1f8] ;  /* 0x0001f80001147983 */ /* 0x000ea80000300800 */
[----:B------:R-:W2:Y:S04]  /*152c0*/  LDL.LU R19, [R1+0x1fc] ;  /* 0x0001fc0001137983 */ /* 0x000ea80000300800 */
[----:B------:R-:W3:Y:S04]  /*152d0*/  LDL.LU R7, [R1+0x8] ;  /* 0x0000080001077983 */ /* 0x000ee80000300800 */
[----:B------:R-:W4:Y:S04]  /*152e0*/  LDL.LU R6, [R1+0xc] ;  /* 0x00000c0001067983 */ /* 0x000f280000300800 */
[----:B------:R0:W-:Y:S04]  /*152f0*/  @P1 STG.E.U16 desc[UR36][R4.64], R3 ;  /* 0x0000000304001986 */ /* 0x0001e8000c101524 */
[----:B0-----:R-:W5:Y:S01]  /*15300*/  LDL.LU R3, [R1+0x4] ;  /* 0x0000040001037983 */ /* 0x001f620000300800 */
[----:B------:R-:W-:Y:S01]  /*15310*/  ISETP.GT.AND P0, PT, R0, 0x1, P3 ;  /* 0x000000010000780c */ /* 0x000fe20001f04270 */
[----:B------:R-:W-:Y:S01]  /*15320*/  USHF.L.U32 UR5, UR8, 0x4, URZ ;  /* 0x0000000408057899 */ /* 0x000fe2000800063f */
[----:B------:R-:W-:Y:S01]  /*15330*/  ISETP.GT.AND P2, PT, R153, 0x8, PT ;  /* 0x000000089900780c */ /* 0x000fe20003f44270 */
[----:B------:R-:W-:Y:S01]  /*15340*/  USHF.L.U64.HI UR4, UR8, 0x4, UR9 ;  /* 0x0000000408047899 */ /* 0x000fe20008010209 */
[----:B---3--:R-:W-:-:S05]  /*15350*/  FMUL R7, R7, R2 ;  /* 0x0000000207077220 */ /* 0x008fca0000400000 */
[----:B------:R-:W-:-:S04]  /*15360*/  F2FP.BF16.F32.PACK_AB R7, RZ, R7 ;  /* 0x00000007ff07723e */ /* 0x000fc800000010ff */
[----:B------:R-:W-:Y:S01]  /*15370*/  PRMT R8, R7, 0x7610, R8 ;  /* 0x0000761007087816 */ /* 0x000fe20000000008 */
[----:B-----5:R-:W-:-:S05]  /*15380*/  FMUL R3, R3, R2 ;  /* 0x0000000203037220 */ /* 0x020fca0000400000 */
[----:B------:R-:W-:-:S05]  /*15390*/  F2FP.BF16.F32.PACK_AB R3, RZ, R3 ;  /* 0x00000003ff03723e */ /* 0x000fca00000010ff */
[----:B------:R4:W-:Y:S01]  /*153a0*/  @P0 STG.E.U16 desc[UR36][R4.64+0x2], R3 ;  /* 0x0000020304000986 */ /* 0x0009e2000c101524 */
[----:B------:R-:W-:Y:S01]  /*153b0*/  ISETP.GT.AND P0, PT, R0, RZ, P2 ;  /* 0x000000ff0000720c */ /* 0x000fe20001704270 */
[----:B----4-:R-:W-:Y:S01]  /*153c0*/  FMUL R3, R6, R2 ;  /* 0x0000000206037220 */ /* 0x010fe20000400000 */
[----:B------:R-:W-:-:S04]  /*153d0*/  IADD3 R6, P1, R4, UR5, RZ ;  /* 0x0000000504067c10 */ /* 0x000fc8000ff3e0ff */
[----:B------:R-:W-:Y:S02]  /*153e0*/  IADD3.X R7, R5, UR4, RZ, P1, !PT ;  /* 0x0000000405077c10 */ /* 0x000fe40008ffe4ff */
[----:B------:R-:W-:-:S05]  /*153f0*/  F2FP.BF16.F32.PACK_AB R3, RZ, R3 ;  /* 0x00000003ff03723e */ /* 0x000fca00000010ff */
[----:B------:R0:W-:Y:S01]  /*15400*/  @P0 STG.E.U16 desc[UR36][R6.64], R8 ;  /* 0x0000000806000986 */ /* 0x0001e2000c101524 */
[----:B------:R-:W-:-:S03]  /*15410*/  ISETP.GT.AND P0, PT, R0, 0x1, P2 ;  /* 0x000000010000780c */ /* 0x000fc60001704270 */
[----:B0-----:R-:W3:Y:S10]  /*15420*/  LDL.LU R8, [R1+0x50] ;  /* 0x0000500001087983 */ /* 0x001ef40000300800 */
[----:B------:R0:W-:Y:S04]  /*15430*/  @P0 STG.E.U16 desc[UR36][R6.64+0x2], R3 ;  /* 0x0000020306000986 */ /* 0x0001e8000c101524 */
[----:B0-----:R-:W4:Y:S01]  /*15440*/  LDL.LU R3, [R1+0x10] ;  /* 0x0000100001037983 */ /* 0x001f220000300800 */
[----:B------:R-:W-:Y:S01]  /*15450*/  ISETP.GT.AND P0, PT, R0, 0x8, P3 ;  /* 0x000000080000780c */ /* 0x000fe20001f04270 */
[----:B----4-:R-:W-:-:S05]  /*15460*/  FMUL R3, R3, R2 ;  /* 0x0000000203037220 */ /* 0x010fca0000400000 */
[----:B------:R-:W-:-:S07]  /*15470*/  F2FP.BF16.F32.PACK_AB R3, RZ, R3 ;  /* 0x00000003ff03723e */ /* 0x000fce00000010ff */
        /* <DEDUP_REMOVED lines=73> */
[----:B---3--:R-:W-:-:S05]  /*15910*/  FMUL R8, R8, R2 ;  /* 0x0000000208087220 */ /* 0x008fca0000400000 */
[----:B------:R-:W-:Y:S01]  /*15920*/  F2FP.BF16.F32.PACK_AB R8, RZ, R8 ;  /* 0x00000008ff08723e */ /* 0x000fe200000010ff */
[----:B----4-:R-:W-:-:S05]  /*15930*/  FMUL R3, R3, R2 ;  /* 0x0000000203037220 */ /* 0x010fca0000400000 */
[----:B------:R-:W-:-:S05]  /*15940*/  F2FP.BF16.F32.PACK_AB R3, RZ, R3 ;  /* 0x00000003ff03723e */ /* 0x000fca00000010ff */
[----:B------:R0:W-:Y:S01]  /*15950*/  @P0 STG.E.U16 desc[UR36][R6.64+0x42], R3 ;  /* 0x0000420306000986 */ /* 0x0001e2000c101524 */
[----:B------:R-:W-:-:S03]  /*15960*/  ISETP.GT.AND P0, PT, R0, 0x28, P3 ;  /* 0x000000280000780c */ /* 0x000fc60001f04270 */
[----:B0-----:R-:W3:Y:S01]  /*15970*/  LDL.LU R3, [R1+0x54] ;  /* 0x0000540001037983 */ /* 0x001ee20000300800 */
[----:B------:R-:W-:-:S09]  /*15980*/  ISETP.GT.AND P1, PT, R0, 0x29, P3 ;  /* 0x000000290000780c */ /* 0x000fd20001f24270 */
[----:B------:R0:W-:Y:S04]  /*15990*/  @P0 STG.E.U16 desc[UR36][R4.64+0x50], R8 ;  /* 0x0000500804000986 */ /* 0x0001e8000c101524 */
[----:B0-----:R-:W4:Y:S01]  /*159a0*/  LDL.LU R8, [R1+0x58] ;  /* 0x0000580001087983 */ /* 0x001f220000300800 */
[----:B---3--:R-:W-:-:S05]  /*159b0*/  FMUL R3, R3, R2 ;  /* 0x0000000203037220 */ /* 0x008fca0000400000 */
[----:B------:R-:W-:-:S05]  /*159c0*/  F2FP.BF16.F32.PACK_AB R3, RZ, R3 ;  /* 0x00000003ff03723e */ /* 0x000fca00000010ff */
[----:B------:R0:W-:Y:S01]  /*159d0*/  @P1 STG.E.U16 desc[UR36][R4.64+0x52], R3 ;  /* 0x0000520304001986 */ /* 0x0001e2000c101524 */
[----:B----4-:R-:W-:-:S05]  /*159e0*/  FMUL R8, R8, R2 ;  /* 0x0000000208087220 */ /* 0x010fca0000400000 */
[----:B------:R-:W-:Y:S01]  /*159f0*/  F2FP.BF16.F32.PACK_AB R8, RZ, R8 ;  /* 0x00000008ff08723e */ /* 0x000fe200000010ff */
[----:B0-----:R-:W3:Y:S03]  /*15a00*/  LDL.LU R3, [R1+0x5c] ;  /* 0x00005c0001037983 */ /* 0x001ee60000300800 */
[----:B------:R-:W-:Y:S02]  /*15a10*/  PRMT R10, R8, 0x7610, R10 ;  /* 0x00007610080a7816 */ /* 0x000fe4000000000a */
[----:B------:R-:W4:Y:S01]  /*15a20*/  LDL.LU R8, [R1+0x64] ;  /* 0x0000640001087983 */ /* 0x000f220000300800 */
[C---:B------:R-:W-:Y:S02]  /*15a30*/  ISETP.GT.AND P1, PT, R0.reuse, 0x28, P2 ;  /* 0x000000280000780c */ /* 0x040fe40001724270 */
[C---:B------:R-:W-:Y:S02]  /*15a40*/  ISETP.GT.AND P4, PT, R0.reuse, 0x29, P2 ;  /* 0x000000290000780c */ /* 0x040fe40001784270 */
[C---:B------:R-:W-:Y:S01]  /*15a50*/  ISETP.GT.AND P5, PT, R0.reuse, 0x30, P3 ;  /* 0x000000300000780c */ /* 0x040fe20001fa4270 */
[----:B------:R-:W-:Y:S01]  /*15a60*/  FMUL R9, R9, R2 ;  /* 0x0000000209097220 */ /* 0x000fe20000400000 */
[----:B------:R-:W-:-:S04]  /*15a70*/  ISETP.GT.AND P0, PT, R0, 0x31, P3 ;  /* 0x000000310000780c */ /* 0x000fc80001f04270 */
[----:B------:R-:W-:-:S03]  /*15a80*/  F2FP.BF16.F32.PACK_AB R9, RZ, R9 ;  /* 0x00000009ff09723e */ /* 0x000fc600000010ff */
[----:B------:R0:W-:Y:S04]  /*15a90*/  @P1 STG.E.U16 desc[UR36][R6.64+0x50], R10 ;  /* 0x0000500a06001986 */ /* 0x0001e8000c101524 */
[----:B0-----:R-:W5:Y:S01]  /*15aa0*/  LDL.LU R10, [R1+0x74] ;  /* 0x00007400010a7983 */ /* 0x001f620000300800 */
[----:B---3--:R-:W-:-:S05]  /*15ab0*/  FMUL R3, R3, R2 ;  /* 0x0000000203037220 */ /* 0x008fca0000400000 */
[----:B------:R-:W-:Y:S01]  /*15ac0*/  F2FP.BF16.F32.PACK_AB R3, RZ, R3 ;  /* 0x00000003ff03723e */ /* 0x000fe200000010ff */
[----:B----4-:R-:W-:-:S04]  /*15ad0*/  FMUL R8, R8, R2 ;  /* 0x0000000208087220 */ /* 0x010fc80000400000 */
[----:B------:R0:W-:Y:S04]  /*15ae0*/  @P4 STG.E.U16 desc[UR36][R6.64+0x52], R3 ;  /* 0x0000520306004986 */ /* 0x0001e8000c101524 */
[----:B------:R1:W-:Y:S01]  /*15af0*/  @P5 STG.E.U16 desc[UR36][R4.64+0x60], R9 ;  /* 0x0000600904005986 */ /* 0x0003e2000c101524 */
[----:B0-----:R-:W-:-:S03]  /*15b00*/  F2FP.BF16.F32.PACK_AB R3, RZ, R8 ;  /* 0x00000008ff03723e */ /* 0x001fc600000010ff */
[----:B------:R-:W3:Y:S01]  /*15b10*/  LDL.LU R8, [R1+0x68] ;  /* 0x0000680001087983 */ /* 0x000ee20000300800 */
[----:B-1----:R-:W-:-:S03]  /*15b20*/  PRMT R9, R3, 0x7610, R9 ;  /* 0x0000761003097816 */ /* 0x002fc60000000009 */
[----:B------:R-:W4:Y:S04]  /*15b30*/  LDL.LU R3, [R1+0x6c] ;  /* 0x00006c0001037983 */ /* 0x000f280000300800 */
[----:B------:R0:W-:Y:S04]  /*15b40*/  @P0 STG.E.U16 desc[UR36][R4.64+0x62], R9 ;  /* 0x0000620904000986 */ /* 0x0001e8000c101524 */
[----:B0-----:R-:W2:Y:S01]  /*15b50*/  LDL.LU R9, [R1+0x70] ;  /* 0x0000700001097983 */ /* 0x001ea20000300800 */
[----:B------:R-:W-:Y:S01]  /*15b60*/  ISETP.GT.AND P1, PT, R0, 0x30, P2 ;  /* 0x000000300000780c */ /* 0x000fe20001724270 */
[----:B---3--:R-:W-:-:S05]  /*15b70*/  FMUL R8, R8, R2 ;  /* 0x0000000208087220 */ /* 0x008fca0000400000 */
[----:B------:R-:W-:-:S07]  /*15b80*/  F2FP.BF16.F32.PACK_AB R8, RZ, R8 ;  /* 0x00000008ff08723e */ /* 0x000fce00000010ff */
[----:B------:R0:W-:Y:S01]  /*15b90*/  @P1 STG.E.U16 desc[UR36][R6.64+0x60], R8 ;  /* 0x0000600806001986 */ /* 0x0001e2000c101524 */
[----:B--2---:R-:W-:-:S05]  /*15ba0*/  FMUL R9, R9, R2 ;  /* 0x0000000209097220 */ /* 0x004fca0000400000 */
[----:B0-----:R-:W-:-:S04]  /*15bb0*/  F2FP.BF16.F32.PACK_AB R8, RZ, R9 ;  /* 0x00000009ff08723e */ /* 0x001fc800000010ff */
[----:B------:R-:W-:Y:S02]  /*15bc0*/  PRMT R9, R8, 0x7610, R9 ;  /* 0x0000761008097816 */ /* 0x000fe40000000009 */
[----:B------:R-:W2:Y:S01]  /*15bd0*/  LDL.LU R8, [R1+0x78] ;  /* 0x0000780001087983 */ /* 0x000ea20000300800 */
[C---:B------:R-:W-:Y:S01]  /*15be0*/  ISETP.GT.AND P4, PT, R0.reuse, 0x31, P2 ;  /* 0x000000310000780c */ /* 0x040fe20001784270 */
[-C--:B----4-:R-:W-:Y:S01]  /*15bf0*/  FMUL R3, R3, R2.reuse ;  /* 0x0000000203037220 */ /* 0x090fe20000400000 */
[----:B------:R-:W-:Y:S01]  /*15c00*/  ISETP.GT.AND P5, PT, R0, 0x38, P3 ;  /* 0x000000380000780c */ /* 0x000fe20001fa4270 */
[----:B-----5:R-:W-:-:S03]  /*15c10*/  FMUL R10, R10, R2 ;  /* 0x000000020a0a7220 */ /* 0x020fc60000400000 */
[----:B------:R-:W-:Y:S02]  /*15c20*/  F2FP.BF16.F32.PACK_AB R3, RZ, R3 ;  /* 0x00000003ff03723e */ /* 0x000fe400000010ff */
[----:B------:R-:W-:-:S05]  /*15c30*/  ISETP.GT.AND P6, PT, R0, 0x39, P3 ;  /* 0x000000390000780c */ /* 0x000fca0001fc4270 */
[----:B------:R0:W-:Y:S04]  /*15c40*/  @P4 STG.E.U16 desc[UR36][R6.64+0x62], R3 ;  /* 0x0000620306004986 */ /* 0x0001e8000c101524 */
[----:B------:R1:W-:Y:S01]  /*15c50*/  @P5 STG.E.U16 desc[UR36][R4.64+0x70], R9 ;  /* 0x0000700904005986 */ /* 0x0003e2000c101524 */
[----:B0-----:R-:W-:-:S04]  /*15c60*/  F2FP.BF16.F32.PACK_AB R3, RZ, R10 ;  /* 0x0000000aff03723e */ /* 0x001fc800000010ff */
[----:B------:R-:W-:Y:S01]  /*15c70*/  PRMT R10, R3, 0x7610, R10 ;  /* 0x00007610030a7816 */ /* 0x000fe2000000000a */
[----:B-1----:R-:W3:Y:S04]  /*15c80*/  LDL.LU R9, [R1+0x80] ;  /* 0x0000800001097983 */ /* 0x002ee80000300800 */
[----:B------:R0:W-:Y:S01]  /*15c90*/  @P6 STG.E.U16 desc[UR36][R4.64+0x72], R10 ;  /* 0x0000720a04006986 */ /* 0x0001e2000c101524 */
[----:B--2---:R-:W-:-:S05]  /*15ca0*/  FMUL R8, R8, R2 ;  /* 0x0000000208087220 */ /* 0x004fca0000400000 */
[----:B------:R-:W-:Y:S02]  /*15cb0*/  F2FP.BF16.F32.PACK_AB R3, RZ, R8 ;  /* 0x00000008ff03723e */ /* 0x000fe400000010ff */
[----:B------:R-:W2:Y:S02]  /*15cc0*/  LDL.LU R8, [R1+0x7c] ;  /* 0x00007c0001087983 */ /* 0x000ea40000300800 */
[----:B0-----:R-:W-:Y:S02]  /*15cd0*/  PRMT R10, R3, 0x7610, R10 ;  /* 0x00007610030a7816 */ /* 0x001fe4000000000a */
[----:B------:R-:W4:Y:S01]  /*15ce0*/  LDL.LU R3, [R1+0x84] ;  /* 0x0000840001037983 */ /* 0x000f220000300800 */
[C---:B------:R-:W-:Y:S02]  /*15cf0*/  ISETP.GT.AND P0, PT, R0.reuse, 0x38, P2 ;  /* 0x000000380000780c */ /* 0x040fe40001704270 */
[C---:B------:R-:W-:Y:S02]  /*15d00*/  ISETP.GT.AND P1, PT, R0.reuse, 0x39, P2 ;  /* 0x000000390000780c */ /* 0x040fe40001724270 */
[----:B------:R-:W-:-:S02]  /*15d10*/  ISETP.GT.AND P4, PT, R0, 0x40, P3 ;  /* 0x000000400000780c */ /* 0x000fc40001f84270 */
[----:B------:R-:W-:-:S07]  /*15d20*/  ISETP.GT.AND P5, PT, R0, 0x41, P3 ;  /* 0x000000410000780c */ /* 0x000fce0001fa4270 */
[----:B------:R0:W-:Y:S01]  /*15d30*/  @P0 STG.E.U16 desc[UR36][R6.64+0x70], R10 ;  /* 0x0000700a06000986 */ /* 0x0001e2000c101524 */
[----:B---3--:R-:W-:-:S05]  /*15d40*/  FMUL R9, R9, R2 ;  /* 0x0000000209097220 */ /* 0x008fca0000400000 */
[----:B------:R-:W-:Y:S01]  /*15d50*/  F2FP.BF16.F32.PACK_AB R9, RZ, R9 ;  /* 0x00000009ff09723e */ /* 0x000fe200000010ff */
[-C--:B--2---:R-:W-:Y:S01]  /*15d60*/  FMUL R8, R8, R2.reuse ;  /* 0x0000000208087220 */ /* 0x084fe20000400000 */
[----:B----4-:R-:W-:-:S04]  /*15d70*/  FMUL R3, R3, R2 ;  /* 0x0000000203037220 */ /* 0x010fc80000400000 */
[----:B------:R-:W-:-:S04]  /*15d80*/  F2FP.BF16.F32.PACK_AB R8, RZ, R8 ;  /* 0x00000008ff08723e */ /* 0x000fc800000010ff */
[----:B0-----:R-:W-:Y:S02]  /*15d90*/  PRMT R10, R8, 0x7610, R10 ;  /* 0x00007610080a7816 */ /* 0x001fe4000000000a */
[----:B------:R-:W-:Y:S01]  /*15da0*/  F2FP.BF16.F32.PACK_AB R3, RZ, R3 ;  /* 0x00000003ff03723e */ /* 0x000fe200000010ff */
[----:B------:R-:W2:Y:S04]  /*15db0*/  LDL.LU R8, [R1+0x88] ;  /* 0x0000880001087983 */ /* 0x000ea80000300800 */
[----:B------:R-:W-:Y:S04]  /*15dc0*/  @P1 STG.E.U16 desc[UR36][R6.64+0x72], R10 ;  /* 0x0000720a06001986 */ /* 0x000fe8000c101524 */
[----:B------:R0:W-:Y:S04]  /*15dd0*/  @P4 STG.E.U16 desc[UR36][R4.64+0x80], R9 ;  /* 0x0000800904004986 */ /* 0x0001e8000c101524 */
[----:B------:R1:W-:Y:S04]  /*15de0*/  @P5 STG.E.U16 desc[UR36][R4.64+0x82], R3 ;  /* 0x0000820304005986 */ /* 0x0003e8000c101524 */
[----:B0-----:R-:W3:Y:S04]  /*15df0*/  LDL.LU R9, [R1+0x94] ;  /* 0x0000940001097983 */ /* 0x001ee80000300800 */
[----:B-1----:R-:W4:Y:S01]  /*15e00*/  LDL.LU R3, [R1+0x98] ;  /* 0x0000980001037983 */ /* 0x002f220000300800 */
[----:B------:R-:W-:Y:S01]  /*15e10*/  ISETP.GT.AND P0, PT, R0, 0x40, P2 ;  /* 0x000000400000780c */ /* 0x000fe20001704270 */
[----:B--2---:R-:W-:-:S05]  /*15e20*/  FMUL R8, R8, R2 ;  /* 0x0000000208087220 */ /* 0x004fca0000400000 */
[----:B------:R-:W-:-:S07]  /*15e30*/  F2FP.BF16.F32.PACK_AB R8, RZ, R8 ;  /* 0x00000008ff08723e */ /* 0x000fce00000010ff */
[----:B------:R0:W-:Y:S01]  /*15e40*/  @P0 STG.E.U16 desc[UR36][R6.64+0x80], R8 ;  /* 0x0000800806000986 */ /* 0x0001e2000c101524 */
[----:B----4-:R-:W-:-:S05]  /*15e50*/  FMUL R3, R3, R2 ;  /* 0x0000000203037220 */ /* 0x010fca0000400000 */
[----:B0-----:R-:W-:Y:S02]  /*15e60*/  F2FP.BF16.F32.PACK_AB R8, RZ, R3 ;  /* 0x00000003ff08723e */ /* 0x001fe400000010ff */
[----:B------:R-:W2:Y:S02]  /*15e70*/  LDL.LU R3, [R1+0x9c] ;  /* 0x00009c0001037983 */ /* 0x000ea40000300800 */
[----:B------:R-:W-:Y:S02]  /*15e80*/  PRMT R13, R8, 0x7610, R13 ;  /* 0x00007610080d7816 */ /* 0x000fe4000000000d */
[----:B------:R-:W4:Y:S01]  /*15e90*/  LDL.LU R8, [R1+0xa0] ;  /* 0x0000a00001087983 */ /* 0x000f220000300800 */
[C---:B------:R-:W-:Y:S01]  /*15ea0*/  ISETP.GT.AND P1, PT, R0.reuse, 0x41, P2 ;  /* 0x000000410000780c */ /* 0x040fe20001724270 */
[-C--:B---3--:R-:W-:Y:S01]  /*15eb0*/  FMUL R9, R9, R2.reuse ;  /* 0x0000000209097220 */ /* 0x088fe20000400000 */
[-C--:B------:R-:W-:Y:S01]  /*15ec0*/  FMUL R11, R11, R2.reuse ;  /* 0x000000020b0b7220 */ /* 0x080fe20000400000 */
[----:B------:R-:W-:Y:S01]  /*15ed0*/  ISETP.GT.AND P4, PT, R0, 0x48, P3 ;  /* 0x000000480000780c */ /* 0x000fe20001f84270 */
[----:B------:R-:W-:-:S02]  /*15ee0*/  FMUL R12, R12, R2 ;  /* 0x000000020c0c7220 */ /* 0x000fc40000400000 */
[----:B------:R-:W-:Y:S02]  /*15ef0*/  F2FP.BF16.F32.PACK_AB R9, RZ, R9 ;  /* 0x00000009ff09723e */ /* 0x000fe400000010ff */
[----:B------:R-:W-:Y:S02]  /*15f00*/  F2FP.BF16.F32.PACK_AB R11, RZ, R11 ;  /* 0x0000000bff0b723e */ /* 0x000fe400000010ff */
[----:B------:R-:W-:Y:S02]  /*15f10*/  F2FP.BF16.F32.PACK_AB R10, RZ, R12 ;  /* 0x0000000cff0a723e */ /* 0x000fe400000010ff */
[----:B------:R-:W-:Y:S02]  /*15f20*/  PRMT R12, R9, 0x7610, R12 ;  /* 0x00007610090c7816 */ /* 0x000fe4000000000c */
[C---:B------:R-:W-:Y:S01]  /*15f30*/  ISETP.GT.AND P5, PT, R0.reuse, 0x49, P3 ;  /* 0x000000490000780c */ /* 0x040fe20001fa4270 */
[----:B------:R-:W-:Y:S01]  /*15f40*/  @P1 STG.E.U16 desc[UR36][R6.64+0x82], R11 ;  /* 0x0000820b06001986 */ /* 0x000fe2000c101524 */
[----:B------:R-:W-:-:S02]  /*15f50*/  ISETP.GT.AND P0, PT, R0, 0x48, P2 ;  /* 0x000000480000780c */ /* 0x000fc40001704270 */
[C---:B------:R-:W-:Y:S01]  /*15f60*/  ISETP.GT.AND P1, PT, R0.reuse, 0x49, P2 ;  /* 0x000000490000780c */ /* 0x040fe20001724270 */
[----:B------:R0:W-:Y:S01]  /*15f70*/  @P4 STG.E.U16 desc[UR36][R4.64+0x90], R10 ;  /* 0x0000900a04004986 */ /* 0x0001e2000c101524 */
[----:B------:R-:W-:-:S07]  /*15f80*/  ISETP.GT.AND P4, PT, R0, 0x50, P3 ;  /* 0x000000500000780c */ /* 0x000fce0001f84270 */
[----:B------:R1:W-:Y:S01]  /*15f90*/  @P5 STG.E.U16 desc[UR36][R4.64+0x92], R12 ;  /* 0x0000920c04005986 */ /* 0x0003e2000c101524 */
[----:B------:R-:W-:-:S03]  /*15fa0*/  ISETP.GT.AND P5, PT, R0, 0x51, P3 ;  /* 0x000000510000780c */ /* 0x000fc60001fa4270 */
[----:B------:R3:W-:Y:S01]  /*15fb0*/  @P0 STG.E.U16 desc[UR36][R6.64+0x90], R13 ;  /* 0x0000900d06000986 */ /* 0x0007e2000c101524 */
[C---:B------:R-:W-:Y:S02]  /*15fc0*/  ISETP.GT.AND P0, PT, R0.reuse, 0x51, P2 ;  /* 0x000000510000780c */ /* 0x040fe40001704270 */
[----:B------:R-:W-:Y:S01]  /*15fd0*/  ISETP.GT.AND P6, PT, R0, 0x71, P3 ;  /* 0x000000710000780c */ /* 0x000fe20001fc4270 */
[----:B--2---:R-:W-:-:S05]  /*15fe0*/  FMUL R3, R3, R2 ;  /* 0x0000000203037220 */ /* 0x004fca0000400000 */
[----:B------:R-:W-:Y:S01]  /*15ff0*/  F2FP.BF16.F32.PACK_AB R9, RZ, R3 ;  /* 0x00000003ff09723e */ /* 0x000fe200000010ff */
[-C--:B----4-:R-:W-:Y:S01]  /*16000*/  FMUL R3, R8, R2.reuse ;  /* 0x0000000208037220 */ /* 0x090fe20000400000 */
[----:B------:R-:W-:-:S04]  /*16010*/  FMUL R8, R235, R2 ;  /* 0x00000002eb087220 */ /* 0x000fc80000400000 */
[----:B------:R-:W-:Y:S02]  /*16020*/  F2FP.BF16.F32.PACK_AB R3, RZ, R3 ;  /* 0x00000003ff03723e */ /* 0x000fe400000010ff */
[----:B0-----:R-:W-:Y:S02]  /*16030*/  PRMT R10, R9, 0x7610, R10 ;  /* 0x00007610090a7816 */ /* 0x001fe4000000000a */
[----:B------:R-:W-:Y:S01]  /*16040*/  PRMT R11, R3, 0x7610, R11 ;  /* 0x00007610030b7816 */ /* 0x000fe2000000000b */
[----:B------:R-:W-:Y:S01]  /*16050*/  FMUL R3, R233, R2 ;  /* 0x00000002e9037220 */ /* 0x000fe20000400000 */
[----:B------:R-:W-:Y:S01]  /*16060*/  F2FP.BF16.F32.PACK_AB R8, RZ, R8 ;  /* 0x00000008ff08723e */ /* 0x000fe200000010ff */
[----:B------:R-:W-:Y:S01]  /*16070*/  FMUL R9, R234, R2 ;  /* 0x00000002ea097220 */ /* 0x000fe20000400000 */
[----:B------:R0:W-:Y:S02]  /*16080*/  @P1 STG.E.U16 desc[UR36][R6.64+0x92], R10 ;  /* 0x0000920a06001986 */ /* 0x0001e4000c101524 */
[----:B-1----:R-:W-:-:S02]  /*16090*/  PRMT R12, R8, 0x7610, R12 ;  /* 0x00007610080c7816 */ /* 0x002fc4000000000c */
[----:B------:R-:W-:Y:S01]  /*160a0*/  F2FP.BF16.F32.PACK_AB R8, RZ, R3 ;  /* 0x00000003ff08723e */ /* 0x000fe200000010ff */
[-C--:B------:R-:W-:Y:S01]  /*160b0*/  FMUL R3, R232, R2.reuse ;  /* 0x00000002e8037220 */ /* 0x080fe20000400000 */
[C---:B------:R-:W-:Y:S02]  /*160c0*/  ISETP.GT.AND P1, PT, R0.reuse, 0x50, P2 ;  /* 0x000000500000780c */ /* 0x040fe40001724270 */
[----:B------:R-:W-:Y:S01]  /*160d0*/  F2FP.BF16.F32.PACK_AB R9, RZ, R9 ;  /* 0x00000009ff09723e */ /* 0x000fe200000010ff */
[----:B------:R1:W-:Y:S01]  /*160e0*/  @P4 STG.E.U16 desc[UR36][R4.64+0xa0], R11 ;  /* 0x0000a00b04004986 */ /* 0x0003e2000c101524 */
[----:B------:R-:W-:Y:S02]  /*160f0*/  ISETP.GT.AND P4, PT, R0, 0x58, P3 ;  /* 0x000000580000780c */ /* 0x000fe40001f84270 */
[----:B---3--:R-:W-:Y:S02]  /*16100*/  PRMT R13, R9, 0x7610, R13 ;  /* 0x00007610090d7816 */ /* 0x008fe4000000000d */
[----:B------:R-:W-:Y:S01]  /*16110*/  F2FP.BF16.F32.PACK_AB R9, RZ, R3 ;  /* 0x00000003ff09723e */ /* 0x000fe200000010ff */
[-C--:B------:R-:W-:Y:S01]  /*16120*/  FMUL R3, R230, R2.reuse ;  /* 0x00000002e6037220 */ /* 0x080fe20000400000 */
[----:B------:R-:W-:Y:S01]  /*16130*/  PRMT R14, R8, 0x7610, R14 ;  /* 0x00007610080e7816 */ /* 0x000fe2000000000e */
[----:B------:R-:W-:Y:S01]  /*16140*/  FMUL R8, R231, R2 ;  /* 0x00000002e7087220 */ /* 0x000fe20000400000 */
[----:B------:R2:W-:Y:S01]  /*16150*/  @P5 STG.E.U16 desc[UR36][R4.64+0xa2], R12 ;  /* 0x0000a20c04005986 */ /* 0x0005e2000c101524 */
[----:B------:R-:W-:-:S02]  /*16160*/  ISETP.GT.AND P5, PT, R0, 0x59, P3 ;  /* 0x000000590000780c */ /* 0x000fc40001fa4270 */
[----:B------:R-:W-:Y:S01]  /*16170*/  F2FP.BF16.F32.PACK_AB R3, RZ, R3 ;  /* 0x00000003ff03723e */ /* 0x000fe200000010ff */
[----:B------:R-:W-:Y:S01]  /*16180*/  @P1 STG.E.U16 desc[UR36][R6.64+0xa0], R13 ;  /* 0x0000a00d06001986 */ /* 0x000fe2000c101524 */
[----:B0-----:R-:W-:Y:S01]  /*16190*/  F2FP.BF16.F32.PACK_AB R10, RZ, R8 ;  /* 0x00000008ff0a723e */ /* 0x001fe200000010ff */
[-C--:B------:R-:W-:Y:S01]  /*161a0*/  FMUL R8, R229, R2.reuse ;  /* 0x00000002e5087220 */ /* 0x080fe20000400000 */
[----:B-1----:R-:W-:Y:S01]  /*161b0*/  PRMT R11, R3, 0x7610, R11 ;  /* 0x00007610030b7816 */ /* 0x002fe2000000000b */
[----:B------:R-:W-:Y:S01]  /*161c0*/  @P0 STG.E.U16 desc[UR36][R6.64+0xa2], R14 ;  /* 0x0000a20e06000986 */ /* 0x000fe2000c101524 */
[----:B------:R-:W-:Y:S01]  /*161d0*/  ISETP.GT.AND P0, PT, R0, 0x58, P2 ;  /* 0x000000580000780c */ /* 0x000fe20001704270 */
[----:B------:R-:W-:Y:S01]  /*161e0*/  FMUL R3, R228, R2 ;  /* 0x00000002e4037220 */ /* 0x000fe20000400000 */
[C---:B------:R-:W-:Y:S01]  /*161f0*/  ISETP.GT.AND P1, PT, R0.reuse, 0x59, P2 ;  /* 0x000000590000780c */ /* 0x040fe20001724270 */
[----:B------:R0:W-:Y:S01]  /*16200*/  @P4 STG.E.U16 desc[UR36][R4.64+0xb0], R9 ;  /* 0x0000b00904004986 */ /* 0x0001e2000c101524 */
[----:B------:R-:W-:-:S02]  /*16210*/  ISETP.GT.AND P4, PT, R0, 0x60, P3 ;  /* 0x000000600000780c */ /* 0x000fc40001f84270 */
[----:B------:R-:W-:Y:S01]  /*16220*/  F2FP.BF16.F32.PACK_AB R8, RZ, R8 ;  /* 0x00000008ff08723e */ /* 0x000fe200000010ff */
[----:B------:R1:W-:Y:S03]  /*16230*/  @P5 STG.E.U16 desc[UR36][R4.64+0xb2], R10 ;  /* 0x0000b20a04005986 */ /* 0x0003e6000c101524 */
[----:B--2---:R-:W-:Y:S02]  /*16240*/  PRMT R12, R8, 0x7610, R12 ;  /* 0x00007610080c7816 */ /* 0x004fe4000000000c */
[----:B0-----:R-:W-:Y:S01]  /*16250*/  F2FP.BF16.F32.PACK_AB R9, RZ, R3 ;  /* 0x00000003ff09723e */ /* 0x001fe200000010ff */
[-C--:B------:R-:W-:Y:S01]  /*16260*/  FMUL R3, R227, R2.reuse ;  /* 0x00000002e3037220 */ /* 0x080fe20000400000 */
[-C--:B------:R-:W-:Y:S02]  /*16270*/  FMUL R8, R226, R2.reuse ;  /* 0x00000002e2087220 */ /* 0x080fe40000400000 */
[----:B-1----:R-:W-:Y:S01]  /*16280*/  PRMT R10, R9, 0x7610, R10 ;  /* 0x00007610090a7816 */ /* 0x002fe2000000000a */
[----:B------:R0:W-:Y:S01]  /*16290*/  @P0 STG.E.U16 desc[UR36][R6.64+0xb0], R11 ;  /* 0x0000b00b06000986 */ /* 0x0001e2000c101524 */
[----:B------:R-:W-:Y:S01]  /*162a0*/  F2FP.BF16.F32.PACK_AB R3, RZ, R3 ;  /* 0x00000003ff03723e */ /* 0x000fe200000010ff */
[----:B------:R-:W-:Y:S01]  /*162b0*/  FMUL R9, R225, R2 ;  /* 0x00000002e1097220 */ /* 0x000fe20000400000 */
[C---:B------:R-:W-:Y:S01]  /*162c0*/  ISETP.GT.AND P5, PT, R0.reuse, 0x61, P3 ;  /* 0x000000610000780c */ /* 0x040fe20001fa4270 */
[----:B------:R1:W-:Y:S01]  /*162d0*/  @P1 STG.E.U16 desc[UR36][R6.64+0xb2], R12 ;  /* 0x0000b20c06001986 */ /* 0x0003e2000c101524 */
[----:B------:R-:W-:-:S03]  /*162e0*/  ISETP.GT.AND P1, PT, R0, 0x60, P2 ;  /* 0x000000600000780c */ /* 0x000fc60001724270 */
[----:B------:R-:W-:Y:S01]  /*162f0*/  @P4 STG.E.U16 desc[UR36][R4.64+0xc0], R10 ;  /* 0x0000c00a04004986 */ /* 0x000fe2000c101524 */
[----:B------:R-:W-:Y:S02]  /*16300*/  ISETP.GT.AND P4, PT, R0, 0x61, P2 ;  /* 0x000000610000780c */ /* 0x000fe40001784270 */
[----:B------:R-:W-:Y:S02]  /*16310*/  F2FP.BF16.F32.PACK_AB R8, RZ, R8 ;  /* 0x00000008ff08723e */ /* 0x000fe400000010ff */
[----:B0-----:R-:W-:Y:S01]  /*16320*/  PRMT R11, R3, 0x7610, R11 ;  /* 0x00007610030b7816 */ /* 0x001fe2000000000b */
[-C--:B------:R-:W-:Y:S01]  /*16330*/  FMUL R3, R224, R2.reuse ;  /* 0x00000002e0037220 */ /* 0x080fe20000400000 */
[----:B------:R-:W-:Y:S02]  /*16340*/  F2FP.BF16.F32.PACK_AB R9, RZ, R9 ;  /* 0x00000009ff09723e */ /* 0x000fe400000010ff */
[----:B-1----:R-:W-:Y:S02]  /*16350*/  PRMT R12, R8, 0x7610, R12 ;  /* 0x00007610080c7816 */ /* 0x002fe4000000000c */
[----:B------:R-:W-:Y:S01]  /*16360*/  F2FP.BF16.F32.PACK_AB R8, RZ, R3 ;  /* 0x00000003ff08723e */ /* 0x000fe200000010ff */
[----:B------:R-:W-:Y:S01]  /*16370*/  FMUL R3, R223, R2 ;  /* 0x00000002df037220 */ /* 0x000fe20000400000 */
[----:B------:R-:W-:Y:S01]  /*16380*/  PRMT R13, R9, 0x7610, R13 ;  /* 0x00007610090d7816 */ /* 0x000fe2000000000d */
[----:B------:R0:W-:Y:S01]  /*16390*/  @P5 STG.E.U16 desc[UR36][R4.64+0xc2], R11 ;  /* 0x0000c20b04005986 */ /* 0x0001e2000c101524 */
[----:B------:R-:W-:-:S02]  /*163a0*/  ISETP.GT.AND P0, PT, R0, 0x68, P3 ;  /* 0x000000680000780c */ /* 0x000fc40001f04270 */
[----:B------:R-:W-:Y:S01]  /*163b0*/  F2FP.BF16.F32.PACK_AB R9, RZ, R3 ;  /* 0x00000003ff09723e */ /* 0x000fe200000010ff */
[----:B------:R1:W-:Y:S01]  /*163c0*/  @P1 STG.E.U16 desc[UR36][R6.64+0xc0], R12 ;  /* 0x0000c00c06001986 */ /* 0x0003e2000c101524 */
[----:B------:R-:W-:-:S03]  /*163d0*/  FMUL R3, R221, R2 ;  /* 0x00000002dd037220 */ /* 0x000fc60000400000 */
[----:B------:R-:W-:Y:S01]  /*163e0*/  @P4 STG.E.U16 desc[UR36][R6.64+0xc2], R13 ;  /* 0x0000c20d06004986 */ /* 0x000fe2000c101524 */
[----:B------:R-:W-:Y:S02]  /*163f0*/  ISETP.GT.AND P4, PT, R0, 0x69, P3 ;  /* 0x000000690000780c */ /* 0x000fe40001f84270 */
[----:B------:R-:W-:Y:S01]  /*16400*/  PRMT R14, R8, 0x7610, R14 ;  /* 0x00007610080e7816 */ /* 0x000fe2000000000e */
[-C--:B------:R-:W-:Y:S01]  /*16410*/  FMUL R8, R222, R2.reuse ;  /* 0x00000002de087220 */ /* 0x080fe20000400000 */
[----:B------:R-:W-:Y:S02]  /*16420*/  F2FP.BF16.F32.PACK_AB R3, RZ, R3 ;  /* 0x00000003ff03723e */ /* 0x000fe400000010ff */
[----:B------:R-:W-:Y:S01]  /*16430*/  ISETP.GT.AND P1, PT, R0, 0x68, P2 ;  /* 0x000000680000780c */ /* 0x000fe20001724270 */
[----:B------:R-:W-:Y:S01]  /*16440*/  @P0 STG.E.U16 desc[UR36][R4.64+0xd0], R14 ;  /* 0x0000d00e04000986 */ /* 0x000fe2000c101524 */
[----:B0-----:R-:W-:Y:S01]  /*16450*/  PRMT R11, R3, 0x7610, R11 ;  /* 0x00007610030b7816 */ /* 0x001fe2000000000b */
[----:B------:R-:W-:Y:S01]  /*16460*/  FMUL R3, R219, R2 ;  /* 0x00000002db037220 */ /* 0x000fe20000400000 */
[----:B------:R-:W-:Y:S01]  /*16470*/  F2FP.BF16.F32.PACK_AB R10, RZ, R8 ;  /* 0x00000008ff0a723e */ /* 0x000fe200000010ff */
[----:B------:R-:W-:Y:S01]  /*16480*/  FMUL R8, R220, R2 ;  /* 0x00000002dc087220 */ /* 0x000fe20000400000 */
[C---:B------:R-:W-:Y:S01]  /*16490*/  ISETP.GT.AND P0, PT, R0.reuse, 0x69, P2 ;  /* 0x000000690000780c */ /* 0x040fe20001704270 */
[----:B------:R0:W-:Y:S01]  /*164a0*/  @P4 STG.E.U16 desc[UR36][R4.64+0xd2], R9 ;  /* 0x0000d20904004986 */ /* 0x0001e2000c101524 */
[----:B------:R-:W-:-:S02]  /*164b0*/  ISETP.GT.AND P5, PT, R0, 0x70, P3 ;  /* 0x000000700000780c */ /* 0x000fc40001fa4270 */
[----:B------:R-:W-:-:S04]  /*164c0*/  F2FP.BF16.F32.PACK_AB R8, RZ, R8 ;  /* 0x00000008ff08723e */ /* 0x000fc800000010ff */
[----:B-1----:R-:W-:Y:S02]  /*164d0*/  PRMT R12, R8, 0x7610, R12 ;  /* 0x00007610080c7816 */ /* 0x002fe4000000000c */
[----:B0-----:R-:W-:Y:S01]  /*164e0*/  F2FP.BF16.F32.PACK_AB R9, RZ, R3 ;  /* 0x00000003ff09723e */ /* 0x001fe200000010ff */
[-C--:B------:R-:W-:Y:S01]  /*164f0*/  FMUL R3, R218, R2.reuse ;  /* 0x00000002da037220 */ /* 0x080fe20000400000 */
[----:B------:R-:W-:Y:S01]  /*16500*/  FMUL R8, R217, R2 ;  /* 0x00000002d9087220 */ /* 0x000fe20000400000 */
[----:B------:R0:W-:Y:S03]  /*16510*/  @P1 STG.E.U16 desc[UR36][R6.64+0xd0], R10 ;  /* 0x0000d00a06001986 */ /* 0x0001e6000c101524 */
[----:B------:R-:W-:Y:S01]  /*16520*/  F2FP.BF16.F32.PACK_AB R3, RZ, R3 ;  /* 0x00000003ff03723e */ /* 0x000fe200000010ff */
[----:B------:R1:W-:Y:S01]  /*16530*/  @P0 STG.E.U16 desc[UR36][R6.64+0xd2], R11 ;  /* 0x0000d20b06000986 */ /* 0x0003e2000c101524 */
[----:B------:R-:W-:-:S02]  /*16540*/  ISETP.GT.AND P1, PT, R0, 0x70, P2 ;  /* 0x000000700000780c */ /* 0x000fc40001724270 */
[----:B------:R-:W-:Y:S01]  /*16550*/  F2FP.BF16.F32.PACK_AB R8, RZ, R8 ;  /* 0x00000008ff08723e */ /* 0x000fe200000010ff */
[----:B------:R2:W-:Y:S01]  /*16560*/  @P5 STG.E.U16 desc[UR36][R4.64+0xe0], R12 ;  /* 0x0000e00c04005986 */ /* 0x0005e2000c101524 */
[----:B0-----:R-:W-:Y:S01]  /*16570*/  PRMT R10, R9, 0x7610, R10 ;  /* 0x00007610090a7816 */ /* 0x001fe2000000000a */
[-C--:B------:R-:W-:Y:S01]  /*16580*/  FMUL R9, R216, R2.reuse ;  /* 0x00000002d8097220 */ /* 0x080fe20000400000 */
[----:B-1----:R-:W-:Y:S01]  /*16590*/  PRMT R11, R3, 0x7610, R11 ;  /* 0x00007610030b7816 */ /* 0x002fe2000000000b */
[----:B------:R-:W-:-:S03]  /*165a0*/  FMUL R3, R215, R2 ;  /* 0x00000002d7037220 */ /* 0x000fc60000400000 */
[----:B------:R-:W-:Y:S02]  /*165b0*/  F2FP.BF16.F32.PACK_AB R9, RZ, R9 ;  /* 0x00000009ff09723e */ /* 0x000fe400000010ff */
[----:B--2---:R-:W-:Y:S02]  /*165c0*/  PRMT R12, R8, 0x7610, R12 ;  /* 0x00007610080c7816 */ /* 0x004fe4000000000c */
[----:B------:R-:W-:Y:S01]  /*165d0*/  F2FP.BF16.F32.PACK_AB R8, RZ, R3 ;  /* 0x00000003ff08723e */ /* 0x000fe200000010ff */
[----:B------:R-:W-:Y:S01]  /*165e0*/  FMUL R3, R214, R2 ;  /* 0x00000002d6037220 */ /* 0x000fe20000400000 */
[C---:B------:R-:W-:Y:S02]  /*165f0*/  ISETP.GT.AND P4, PT, R0.reuse, 0x71, P2 ;  /* 0x000000710000780c */ /* 0x040fe40001784270 */
[----:B------:R-:W-:Y:S01]  /*16600*/  ISETP.GT.AND P5, PT, R0, 0x78, P3 ;  /* 0x000000780000780c */ /* 0x000fe20001fa4270 */
[----:B------:R0:W-:Y:S01]  /*16610*/  @P6 STG.E.U16 desc[UR36][R4.64+0xe2], R10 ;  /* 0x0000e20a04006986 */ /* 0x0001e2000c101524 */
[----:B------:R-:W-:-:S02]  /*16620*/  PRMT R13, R9, 0x7610, R13 ;  /* 0x00007610090d7816 */ /* 0x000fc4000000000d */
[----:B------:R-:W-:Y:S01]  /*16630*/  F2FP.BF16.F32.PACK_AB R9, RZ, R3 ;  /* 0x00000003ff09723e */ /* 0x000fe200000010ff */
[----:B------:R1:W-:Y:S01]  /*16640*/  @P1 STG.E.U16 desc[UR36][R6.64+0xe0], R11 ;  /* 0x0000e00b06001986 */ /* 0x0003e2000c101524 */
[----:B------:R-:W-:Y:S01]  /*16650*/  ISETP.GT.AND P0, PT, R0, 0x79, P3 ;  /* 0x000000790000780c */ /* 0x000fe20001f04270 */
[-C--:B------:R-:W-:Y:S01]  /*16660*/  FMUL R3, R212, R2.reuse ;  /* 0x00000002d4037220 */ /* 0x080fe20000400000 */
[----:B------:R-:W-:Y:S02]  /*16670*/  ISETP.GT.AND P1, PT, R0, 0x78, P2 ;  /* 0x000000780000780c */ /* 0x000fe40001724270 */
[----:B------:R-:W-:Y:S01]  /*16680*/  PRMT R14, R8, 0x7610, R14 ;  /* 0x00007610080e7816 */ /* 0x000fe2000000000e */
[----:B------:R-:W-:Y:S01]  /*16690*/  FMUL R8, R213, R2 ;  /* 0x00000002d5087220 */ /* 0x000fe20000400000 */
[----:B------:R-:W-:Y:S01]  /*166a0*/  F2FP.BF16.F32.PACK_AB R3, RZ, R3 ;  /* 0x00000003ff03723e */ /* 0x000fe200000010ff */
[----:B------:R2:W-:Y:S01]  /*166b0*/  @P4 STG.E.U16 desc[UR36][R6.64+0xe2], R12 ;  /* 0x0000e20c06004986 */ /* 0x0005e2000c101524 */
[----:B------:R-:W-:-:S02]  /*166c0*/  ISETP.GT.AND P4, PT, R0, 0x79, P2 ;  /* 0x000000790000780c */ /* 0x000fc40001784270 */
[----:B0-----:R-:W-:Y:S01]  /*166d0*/  F2FP.BF16.F32.PACK_AB R10, RZ, R8 ;  /* 0x00000008ff0a723e */ /* 0x001fe200000010ff */
[----:B------:R-:W-:Y:S01]  /*166e0*/  @P5 STG.E.U16 desc[UR36][R4.64+0xf0], R13 ;  /* 0x0000f00d04005986 */ /* 0x000fe2000c101524 */
[----:B-1----:R-:W-:Y:S01]  /*166f0*/  PRMT R11, R3, 0x7610, R11 ;  /* 0x00007610030b7816 */ /* 0x002fe2000000000b */
[-C--:B------:R-:W-:Y:S01]  /*16700*/  FMUL R3, R210, R2.reuse ;  /* 0x00000002d2037220 */ /* 0x080fe20000400000 */
[----:B------:R-:W-:Y:S01]  /*16710*/  FMUL R8, R211, R2 ;  /* 0x00000002d3087220 */ /* 0x000fe20000400000 */
[C---:B------:R-:W-:Y:S01]  /*16720*/  ISETP.GT.AND P5, PT, R0.reuse, 0x80, P3 ;  /* 0x000000800000780c */ /* 0x040fe20001fa4270 */
[----:B------:R-:W-:Y:S01]  /*16730*/  @P0 STG.E.U16 desc[UR36][R4.64+0xf2], R14 ;  /* 0x0000f20e04000986 */ /* 0x000fe2000c101524 */
[----:B------:R-:W-:-:S03]  /*16740*/  ISETP.GT.AND P6, PT, R0, 0x81, P3 ;  /* 0x000000810000780c */ /* 0x000fc60001fc4270 */
[----:B------:R0:W-:Y:S01]  /*16750*/  @P1 STG.E.U16 desc[UR36][R6.64+0xf0], R9 ;  /* 0x0000f00906001986 */ /* 0x0001e2000c101524 */
[----:B------:R-:W-:-:S04]  /*16760*/  F2FP.BF16.F32.PACK_AB R8, RZ, R8 ;  /* 0x00000008ff08723e */ /* 0x000fc800000010ff */
[----:B--2---:R-:W-:Y:S01]  /*16770*/  PRMT R12, R8, 0x7610, R12 ;  /* 0x00007610080c7816 */ /* 0x004fe2000000000c */
[-C--:B------:R-:W-:Y:S01]  /*16780*/  FMUL R8, R208, R2.reuse ;  /* 0x00000002d0087220 */ /* 0x080fe20000400000 */
[----:B0-----:R-:W-:Y:S01]  /*16790*/  F2FP.BF16.F32.PACK_AB R9, RZ, R3 ;  /* 0x00000003ff09723e */ /* 0x001fe200000010ff */
[----:B------:R-:W-:Y:S01]  /*167a0*/  FMUL R3, R209, R2 ;  /* 0x00000002d1037220 */ /* 0x000fe20000400000 */
[----:B------:R0:W-:Y:S01]  /*167b0*/  @P4 STG.E.U16 desc[UR36][R6.64+0xf2], R10 ;  /* 0x0000f20a06004986 */ /* 0x0001e2000c101524 */
[----:B------:R-:W-:-:S03]  /*167c0*/  ISETP.GT.AND P0, PT, R0, 0x80, P2 ;  /* 0x000000800000780c */ /* 0x000fc60001704270 */
[----:B------:R-:W-:Y:S01]  /*167d0*/  F2FP.BF16.F32.PACK_AB R3, RZ, R3 ;  /* 0x00000003ff03723e */ /* 0x000fe200000010ff */
[----:B------:R1:W-:Y:S01]  /*167e0*/  @P5 STG.E.U16 desc[UR36][R4.64+0x100], R11 ;  /* 0x0001000b04005986 */ /* 0x0003e2000c101524 */
[----:B------:R-:W-:Y:S02]  /*167f0*/  ISETP.GT.AND P1, PT, R0, 0x81, P2 ;  /* 0x000000810000780c */ /* 0x000fe40001724270 */
[----:B------:R-:W-:Y:S01]  /*16800*/  F2FP.BF16.F32.PACK_AB R8, RZ, R8 ;  /* 0x00000008ff08723e */ /* 0x000fe200000010ff */
[----:B------:R2:W-:Y:S01]  /*16810*/  @P6 STG.E.U16 desc[UR36][R4.64+0x102], R12 ;  /* 0x0001020c04006986 */ /* 0x0005e2000c101524 */
[----:B0-----:R-:W-:Y:S01]  /*16820*/  PRMT R10, R9, 0x7610, R10 ;  /* 0x00007610090a7816 */ /* 0x001fe2000000000a */
[-C--:B------:R-:W-:Y:S01]  /*16830*/  FMUL R9, R207, R2.reuse ;  /* 0x00000002cf097220 */ /* 0x080fe20000400000 */
[----:B-1----:R-:W-:Y:S01]  /*16840*/  PRMT R11, R3, 0x7610, R11 ;  /* 0x00007610030b7816 */ /* 0x002fe2000000000b */
[----:B------:R-:W-:Y:S01]  /*16850*/  FMUL R3, R206, R2 ;  /* 0x00000002ce037220 */ /* 0x000fe20000400000 */
[----:B------:R-:W-:-:S02]  /*16860*/  ISETP.GT.AND P4, PT, R0, 0x88, P3 ;  /* 0x000000880000780c */ /* 0x000fc40001f84270 */
[----:B--2---:R-:W-:Y:S02]  /*16870*/  PRMT R12, R8, 0x7610, R12 ;  /* 0x00007610080c7816 */ /* 0x004fe4000000000c */
[----:B------:R-:W-:Y:S01]  /*16880*/  F2FP.BF16.F32.PACK_AB R8, RZ, R3 ;  /* 0x00000003ff08723e */ /* 0x000fe200000010ff */
[-C--:B------:R-:W-:Y:S01]  /*16890*/  FMUL R3, R205, R2.reuse ;  /* 0x00000002cd037220 */ /* 0x080fe20000400000 */
[----:B------:R-:W-:Y:S02]  /*168a0*/  F2FP.BF16.F32.PACK_AB R9, RZ, R9 ;  /* 0x00000009ff09723e */ /* 0x000fe400000010ff */
[C---:B------:R-:W-:Y:S01]  /*168b0*/  ISETP.GT.AND P5, PT, R0.reuse, 0x89, P3 ;  /* 0x000000890000780c */ /* 0x040fe20001fa4270 */
[----:B------:R0:W-:Y:S01]  /*168c0*/  @P0 STG.E.U16 desc[UR36][R6.64+0x100], R10 ;  /* 0x0001000a06000986 */ /* 0x0001e2000c101524 */
[----:B------:R-:W-:Y:S02]  /*168d0*/  PRMT R13, R9, 0x7610, R13 ;  /* 0x00007610090d7816 */ /* 0x000fe4000000000d */
[----:B------:R-:W-:Y:S01]  /*168e0*/  F2FP.BF16.F32.PACK_AB R9, RZ, R3 ;  /* 0x00000003ff09723e */ /* 0x000fe200000010ff */
[----:B------:R1:W-:Y:S01]  /*168f0*/  @P1 STG.E.U16 desc[UR36][R6.64+0x102], R11 ;  /* 0x0001020b06001986 */ /* 0x0003e2000c101524 */
[C---:B------:R-:W-:Y:S01]  /*16900*/  ISETP.GT.AND P0, PT, R0.reuse, 0x88, P2 ;  /* 0x000000880000780c */ /* 0x040fe20001704270 */
[----:B------:R-:W-:Y:S01]  /*16910*/  FMUL R3, R203, R2 ;  /* 0x00000002cb037220 */ /* 0x000fe20000400000 */
[----:B------:R-:W-:-:S02]  /*16920*/  ISETP.GT.AND P1, PT, R0, 0x89, P2 ;  /* 0x000000890000780c */ /* 0x000fc40001724270 */
[----:B------:R-:W-:Y:S01]  /*16930*/  PRMT R14, R8, 0x7610, R14 ;  /* 0x00007610080e7816 */ /* 0x000fe2000000000e */
[----:B------:R-:W-:Y:S01]  /*16940*/  FMUL R8, R204, R2 ;  /* 0x00000002cc087220 */ /* 0x000fe20000400000 */
[----:B------:R-:W-:Y:S01]  /*16950*/  F2FP.BF16.F32.PACK_AB R3, RZ, R3 ;  /* 0x00000003ff03723e */ /* 0x000fe200000010ff */
[----:B------:R2:W-:Y:S01]  /*16960*/  @P4 STG.E.U16 desc[UR36][R4.64+0x110], R12 ;  /* 0x0001100c04004986 */ /* 0x0005e2000c101524 */
[----:B------:R-:W-:Y:S02]  /*16970*/  ISETP.GT.AND P4, PT, R0, 0x90, P3 ;  /* 0x000000900000780c */ /* 0x000fe40001f84270 */
        /* <DEDUP_REMOVED lines=9> */
[----:B------:R-:W-:Y:S02]  /*16a10*/  F2FP.BF16.F32.PACK_AB R8, RZ, R8 ;  /* 0x00000008ff08723e */ /* 0x000fe400000010ff */
[----:B------:R-:W-:Y:S01]  /*16a20*/  ISETP.GT.AND P1, PT, R0, 0x91, P2 ;  /* 0x000000910000780c */ /* 0x000fe20001724270 */
[----:B------:R1:W-:Y:S01]  /*16a30*/  @P4 STG.E.U16 desc[UR36][R4.64+0x120], R10 ;  /* 0x0001200a04004986 */ /* 0x0003e2000c101524 */
[----:B--2---:R-:W-:Y:S01]  /*16a40*/  PRMT R12, R8, 0x7610, R12 ;  /* 0x00007610080c7816 */ /* 0x004fe2000000000c */
[-C--:B------:R-:W-:Y:S01]  /*16a50*/  FMUL R8, R199, R2.reuse ;  /* 0x00000002c7087220 */ /* 0x080fe20000400000 */
[----:B0-----:R-:W-:Y:S01]  /*16a60*/  F2FP.BF16.F32.PACK_AB R9, RZ, R3 ;  /* 0x00000003ff09723e */ /* 0x001fe200000010ff */
[----:B------:R-:W-:Y:S01]  /*16a70*/  FMUL R3, R200, R2 ;  /* 0x00000002c8037220 */ /* 0x000fe20000400000 */
[----:B------:R-:W-:Y:S01]  /*16a80*/  ISETP.GT.AND P4, PT, R0, 0x98, P3 ;  /* 0x000000980000780c */ /* 0x000fe20001f84270 */
[----:B------:R0:W-:Y:S03]  /*16a90*/  @P5 STG.E.U16 desc[UR36][R4.64+0x122], R11 ;  /* 0x0001220b04005986 */ /* 0x0001e6000c101524 */
[----:B------:R-:W-:-:S02]  /*16aa0*/  F2FP.BF16.F32.PACK_AB R3, RZ, R3 ;  /* 0x00000003ff03723e */ /* 0x000fc400000010ff */
[----:B-1----:R-:W-:Y:S01]  /*16ab0*/  PRMT R10, R9, 0x7610, R10 ;  /* 0x00007610090a7816 */ /* 0x002fe2000000000a */
[----:B------:R-:W-:Y:S01]  /*16ac0*/  FMUL R9, R198, R2 ;  /* 0x00000002c6097220 */ /* 0x000fe20000400000 */
[----:B------:R-:W-:Y:S01]  /*16ad0*/  F2FP.BF16.F32.PACK_AB R8, RZ, R8 ;  /* 0x00000008ff08723e */ /* 0x000fe200000010ff */
[----:B------:R1:W-:Y:S01]  /*16ae0*/  @P0 STG.E.U16 desc[UR36][R6.64+0x120], R12 ;  /* 0x0001200c06000986 */ /* 0x0003e2000c101524 */
[----:B0-----:R-:W-:Y:S01]  /*16af0*/  PRMT R11, R3, 0x7610, R11 ;  /* 0x00007610030b7816 */ /* 0x001fe2000000000b */
[----:B------:R-:W-:Y:S01]  /*16b00*/  FMUL R3, R197, R2 ;  /* 0x00000002c5037220 */ /* 0x000fe20000400000 */
[C---:B------:R-:W-:Y:S01]  /*16b10*/  ISETP.GT.AND P5, PT, R0.reuse, 0x99, P3 ;  /* 0x000000990000780c */ /* 0x040fe20001fa4270 */
[----:B------:R0:W-:Y:S01]  /*16b20*/  @P1 STG.E.U16 desc[UR36][R6.64+0x122], R10 ;  /* 0x0001220a06001986 */ /* 0x0001e2000c101524 */
[----:B------:R-:W-:Y:S02]  /*16b30*/  ISETP.GT.AND P1, PT, R0, 0x98, P2 ;  /* 0x000000980000780c */ /* 0x000fe40001724270 */
[----:B------:R-:W-:-:S02]  /*16b40*/  F2FP.BF16.F32.PACK_AB R9, RZ, R9 ;  /* 0x00000009ff09723e */ /* 0x000fc400000010ff */
[----:B-1----:R-:W-:Y:S02]  /*16b50*/  PRMT R12, R8, 0x7610, R12 ;  /* 0x00007610080c7816 */ /* 0x002fe4000000000c */
[----:B------:R-:W-:Y:S01]  /*16b60*/  F2FP.BF16.F32.PACK_AB R8, RZ, R3 ;  /* 0x00000003ff08723e */ /* 0x000fe200000010ff */
[-C--:B------:R-:W-:Y:S01]  /*16b70*/  FMUL R3, R196, R2.reuse ;  /* 0x00000002c4037220 */ /* 0x080fe20000400000 */
[C---:B------:R-:W-:Y:S01]  /*16b80*/  ISETP.GT.AND P0, PT, R0.reuse, 0x99, P2 ;  /* 0x000000990000780c */ /* 0x040fe20001704270 */
[----:B------:R1:W-:Y:S01]  /*16b90*/  @P4 STG.E.U16 desc[UR36][R4.64+0x130], R11 ;  /* 0x0001300b04004986 */ /* 0x0003e2000c101524 */
[----:B------:R-:W-:Y:S02]  /*16ba0*/  ISETP.GT.AND P4, PT, R0, 0xa0, P3 ;  /* 0x000000a00000780c */ /* 0x000fe40001f84270 */
[----:B------:R-:W-:Y:S02]  /*16bb0*/  PRMT R13, R9, 0x7610, R13 ;  /* 0x00007610090d7816 */ /* 0x000fe4000000000d */
        /* <DEDUP_REMOVED lines=68> */
[----:B------:R-:W-:Y:S02]  /*17000*/  ISETP.GT.AND P1, PT, R0, 0xb8, P2 ;  /* 0x000000b80000780c */ /* 0x000fe40001724270 */
[----:B------:R-:W-:Y:S02]  /*17010*/  F2FP.BF16.F32.PACK_AB R8, RZ, R8 ;  /* 0x00000008ff08723e */ /* 0x000fe400000010ff */
[----:B0-----:R-:W-:Y:S01]  /*17020*/  PRMT R10, R9, 0x7610, R10 ;  /* 0x00007610090a7816 */ /* 0x001fe2000000000a */
[-C--:B------:R-:W-:Y:S01]  /*17030*/  FMUL R9, R180, R2.reuse ;  /* 0x00000002b4097220 */ /* 0x080fe20000400000 */
[----:B-1----:R-:W-:Y:S01]  /*17040*/  PRMT R11, R3, 0x7610, R11 ;  /* 0x00007610030b7816 */ /* 0x002fe2000000000b */
[----:B------:R-:W-:Y:S01]  /*17050*/  FMUL R3, R179, R2 ;  /* 0x00000002b3037220 */ /* 0x000fe20000400000 */
[----:B------:R0:W-:Y:S02]  /*17060*/  @P5 STG.E.U16 desc[UR36][R4.64+0x170], R12 ;  /* 0x0001700c04005986 */ /* 0x0001e4000c101524 */
[----:B------:R-:W-:-:S02]  /*17070*/  F2FP.BF16.F32.PACK_AB R9, RZ, R9 ;  /* 0x00000009ff09723e */ /* 0x000fc400000010ff */
[C---:B------:R-:W-:Y:S02]  /*17080*/  ISETP.GT.AND P4, PT, R0.reuse, 0xb9, P2 ;  /* 0x000000b90000780c */ /* 0x040fe40001784270 */
[----:B------:R-:W-:Y:S02]  /*17090*/  ISETP.GT.AND P5, PT, R0, 0xc0, P3 ;  /* 0x000000c00000780c */ /* 0x000fe40001fa4270 */
[----:B0-----:R-:W-:Y:S02]  /*170a0*/  PRMT R12, R8, 0x7610, R12 ;  /* 0x00007610080c7816 */ /* 0x001fe4000000000c */
[----:B------:R-:W-:Y:S01]  /*170b0*/  F2FP.BF16.F32.PACK_AB R8, RZ, R3 ;  /* 0x00000003ff08723e */ /* 0x000fe200000010ff */
[----:B------:R-:W-:Y:S01]  /*170c0*/  FMUL R3, R178, R2 ;  /* 0x00000002b2037220 */ /* 0x000fe20000400000 */
[----:B------:R-:W-:Y:S01]  /*170d0*/  PRMT R13, R9, 0x7610, R13 ;  /* 0x00007610090d7816 */ /* 0x000fe2000000000d */
[----:B------:R0:W-:Y:S01]  /*170e0*/  @P6 STG.E.U16 desc[UR36][R4.64+0x172], R10 ;  /* 0x0001720a04006986 */ /* 0x0001e2000c101524 */
[----:B------:R-:W-:-:S02]  /*170f0*/  ISETP.GT.AND P0, PT, R0, 0xc1, P3 ;  /* 0x000000c10000780c */ /* 0x000fc40001f04270 */
[----:B------:R-:W-:Y:S01]  /*17100*/  F2FP.BF16.F32.PACK_AB R9, RZ, R3 ;  /* 0x00000003ff09723e */ /* 0x000fe200000010ff */
[----:B------:R1:W-:Y:S01]  /*17110*/  @P1 STG.E.U16 desc[UR36][R6.64+0x170], R11 ;  /* 0x0001700b06001986 */ /* 0x0003e2000c101524 */
[-C--:B------:R-:W-:Y:S01]  /*17120*/  FMUL R3, R176, R2.reuse ;  /* 0x00000002b0037220 */ /* 0x080fe20000400000 */
[----:B------:R-:W-:Y:S02]  /*17130*/  ISETP.GT.AND P1, PT, R0, 0xc0, P2 ;  /* 0x000000c00000780c */ /* 0x000fe40001724270 */
        /* <DEDUP_REMOVED lines=40> */
[C---:B------:R-:W-:Y:S01]  /*173c0*/  ISETP.GT.AND P0, PT, R0.reuse, 0xd0, P2 ;  /* 0x000000d00000780c */ /* 0x040fe20001704270 */
        /* <DEDUP_REMOVED lines=11> */
[----:B------:R-:W-:Y:S01]  /*17480*/  ISETP.GT.AND P5, PT, R0, 0xd9, P3 ;  /* 0x000000d90000780c */ /* 0x000fe20001fa4270 */
[----:B------:R-:W-:Y:S01]  /*17490*/  FMUL R8, R166, R2 ;  /* 0x00000002a6087220 */ /* 0x000fe20000400000 */
[----:B------:R-:W-:Y:S01]  /*174a0*/  @P0 STG.E.U16 desc[UR36][R6.64+0x1a0], R14 ;  /* 0x0001a00e06000986 */ /* 0x000fe2000c101524 */
[----:B------:R-:W-:-:S03]  /*174b0*/  ISETP.GT.AND P0, PT, R0, 0xd8, P2 ;  /* 0x000000d80000780c */ /* 0x000fc60001704270 */
[----:B------:R0:W-:Y:S01]  /*174c0*/  @P1 STG.E.U16 desc[UR36][R6.64+0x1a2], R9 ;  /* 0x0001a20906001986 */ /* 0x0001e2000c101524 */
[----:B------:R-:W-:Y:S02]  /*174d0*/  F2FP.BF16.F32.PACK_AB R8, RZ, R8 ;  /* 0x00000008ff08723e */ /* 0x000fe400000010ff */
[----:B------:R-:W-:Y:S02]  /*174e0*/  ISETP.GT.AND P1, PT, R0, 0xd9, P2 ;  /* 0x000000d90000780c */ /* 0x000fe40001724270 */
        /* <DEDUP_REMOVED lines=16> */
[----:B------:R1:W-:Y:S01]  /*175f0*/  @P1 STG.E.U16 desc[UR36][R6.64+0x1b2], R10 ;  /* 0x0001b20a06001986 */ /* 0x0003e2000c101524 */
[----:B------:R-:W-:Y:S02]  /*17600*/  ISETP.GT.AND P1, PT, R0, 0xe0, P2 ;  /* 0x000000e00000780c */ /* 0x000fe40001724270 */
[----:B0-----:R-:W-:Y:S02]  /*17610*/  PRMT R12, R8, 0x7610, R12 ;  /* 0x00007610080c7816 */ /* 0x001fe4000000000c */
[----:B------:R-:W-:Y:S01]  /*17620*/  F2FP.BF16.F32.PACK_AB R8, RZ, R3 ;  /* 0x00000003ff08723e */ /* 0x000fe200000010ff */
[-C--:B------:R-:W-:Y:S01]  /*17630*/  FMUL R3, R160, R2.reuse ;  /* 0x00000002a0037220 */ /* 0x080fe20000400000 */
[----:B------:R-:W-:Y:S01]  /*17640*/  ISETP.GT.AND P0, PT, R0, 0xe1, P2 ;  /* 0x000000e10000780c */ /* 0x000fe20001704270 */
[----:B------:R0:W-:Y:S01]  /*17650*/  @P4 STG.E.U16 desc[UR36][R4.64+0x1c0], R11 ;  /* 0x0001c00b04004986 */ /* 0x0001e2000c101524 */
[----:B-1----:R-:W-:Y:S02]  /*17660*/  PRMT R10, R9, 0x7610, R10 ;  /* 0x00007610090a7816 */ /* 0x002fe4000000000a */
[----:B------:R-:W-:Y:S01]  /*17670*/  PRMT R13, R8, 0x7610, R13 ;  /* 0x00007610080d7816 */ /* 0x000fe2000000000d */
[----:B------:R-:W-:Y:S01]  /*17680*/  @P5 STG.E.U16 desc[UR36][R4.64+0x1c2], R12 ;  /* 0x0001c20c04005986 */ /* 0x000fe2000c101524 */
[----:B------:R-:W-:Y:S01]  /*17690*/  FMUL R8, R159, R2 ;  /* 0x000000029f087220 */ /* 0x000fe20000400000 */
[----:B------:R-:W-:-:S02]  /*176a0*/  ISETP.GT.AND P4, PT, R0, 0xe8, P3 ;  /* 0x000000e80000780c */ /* 0x000fc40001f84270 */
[----:B------:R-:W-:Y:S01]  /*176b0*/  F2FP.BF16.F32.PACK_AB R9, RZ, R3 ;  /* 0x00000003ff09723e */ /* 0x000fe200000010ff */
[----:B------:R-:W-:Y:S01]  /*176c0*/  FMUL R3, R158, R2 ;  /* 0x000000029e037220 */ /* 0x000fe20000400000 */
[C---:B------:R-:W-:Y:S02]  /*176d0*/  ISETP.GT.AND P5, PT, R0.reuse, 0xe9, P3 ;  /* 0x000000e90000780c */ /* 0x040fe40001fa4270 */
[----:B------:R-:W-:Y:S02]  /*176e0*/  ISETP.GT.AND P6, PT, R0, 0xe8, P2 ;  /* 0x000000e80000780c */ /* 0x000fe400017c4270 */
[----:B------:R-:W-:Y:S01]  /*176f0*/  F2FP.BF16.F32.PACK_AB R8, RZ, R8 ;  /* 0x00000008ff08723e */ /* 0x000fe200000010ff */
[----:B------:R1:W-:Y:S01]  /*17700*/  @P1 STG.E.U16 desc[UR36][R6.64+0x1c0], R10 ;  /* 0x0001c00a06001986 */ /* 0x0003e2000c101524 */
[----:B------:R-:W-:Y:S02]  /*17710*/  F2FP.BF16.F32.PACK_AB R3, RZ, R3 ;  /* 0x00000003ff03723e */ /* 0x000fe400000010ff */
[----:B0-----:R-:W-:-:S02]  /*17720*/  PRMT R11, R8, 0x7610, R11 ;  /* 0x00007610080b7816 */ /* 0x001fc4000000000b */
[----:B------:R-:W-:Y:S01]  /*17730*/  PRMT R18, R3, 0x7610, R18 ;  /* 0x0000761003127816 */ /* 0x000fe20000000012 */
[----:B------:R0:W-:Y:S01]  /*17740*/  @P0 STG.E.U16 desc[UR36][R6.64+0x1c2], R13 ;  /* 0x0001c20d06000986 */ /* 0x0001e2000c101524 */
[----:B-1----:R-:W-:Y:S01]  /*17750*/  PRMT R10, R9, 0x7610, R10 ;  /* 0x00007610090a7816 */ /* 0x002fe2000000000a */
[----:B------:R-:W-:-:S04]  /*17760*/  FMUL R3, R157, R2 ;  /* 0x000000029d037220 */ /* 0x000fc80000400000 */
[----:B------:R-:W-:Y:S01]  /*17770*/  @P4 STG.E.U16 desc[UR36][R4.64+0x1d0], R10 ;  /* 0x0001d00a04004986 */ /* 0x000fe2000c101524 */
[----:B------:R-:W-:-:S03]  /*17780*/  ISETP.GT.AND P4, PT, R0, 0xe9, P2 ;  /* 0x000000e90000780c */ /* 0x000fc60001784270 */
[----:B------:R1:W-:Y:S01]  /*17790*/  @P5 STG.E.U16 desc[UR36][R4.64+0x1d2], R11 ;  /* 0x0001d20b04005986 */ /* 0x0003e2000c101524 */
[----:B------:R-:W-:-:S03]  /*177a0*/  ISETP.GT.AND P5, PT, R0, 0xf0, P3 ;  /* 0x000000f00000780c */ /* 0x000fc60001fa4270 */
[----:B------:R-:W-:Y:S01]  /*177b0*/  @P6 STG.E.U16 desc[UR36][R6.64+0x1d0], R18 ;  /* 0x0001d01206006986 */ /* 0x000fe2000c101524 */
[----:B------:R-:W-:Y:S01]  /*177c0*/  ISETP.GT.AND P6, PT, R0, 0xf1, P3 ;  /* 0x000000f10000780c */ /* 0x000fe20001fc4270 */
[-C--:B------:R-:W-:Y:S01]  /*177d0*/  FMUL R8, R156, R2.reuse ;  /* 0x000000029c087220 */ /* 0x080fe20000400000 */
[----:B------:R-:W-:Y:S01]  /*177e0*/  FMUL R9, R155, R2 ;  /* 0x000000029b097220 */ /* 0x000fe20000400000 */
[----:B0-----:R-:W-:-:S03]  /*177f0*/  F2FP.BF16.F32.PACK_AB R13, RZ, R3 ;  /* 0x00000003ff0d723e */ /* 0x001fc600000010ff */
[----:B------:R-:W-:Y:S02]  /*17800*/  F2FP.BF16.F32.PACK_AB R14, RZ, R8 ;  /* 0x00000008ff0e723e */ /* 0x000fe400000010ff */
[----:B------:R-:W-:Y:S01]  /*17810*/  F2FP.BF16.F32.PACK_AB R15, RZ, R9 ;  /* 0x00000009ff0f723e */ /* 0x000fe200000010ff */
[----:B------:R-:W-:Y:S01]  /*17820*/  @P4 STG.E.U16 desc[UR36][R6.64+0x1d2], R13 ;  /* 0x0001d20d06004986 */ /* 0x000fe2000c101524 */
[----:B------:R-:W-:-:S03]  /*17830*/  ISETP.GT.AND P4, PT, R0, 0xf1, P2 ;  /* 0x000000f10000780c */ /* 0x000fc60001784270 */
[----:B------:R-:W-:Y:S04]  /*17840*/  @P5 STG.E.U16 desc[UR36][R4.64+0x1e0], R14 ;  /* 0x0001e00e04005986 */ /* 0x000fe8000c101524 */
[----:B------:R-:W-:Y:S01]  /*17850*/  @P6 STG.E.U16 desc[UR36][R4.64+0x1e2], R15 ;  /* 0x0001e20f04006986 */ /* 0x000fe2000c101524 */
[----:B------:R-:W-:Y:S01]  /*17860*/  ISETP.GT.AND P6, PT, R0, 0xf0, P2 ;  /* 0x000000f00000780c */ /* 0x000fe200017c4270 */
[-C--:B-1----:R-:W-:Y:S01]  /*17870*/  FMUL R11, R154, R2.reuse ;  /* 0x000000029a0b7220 */ /* 0x082fe20000400000 */
[----:B------:R-:W-:-:S04]  /*17880*/  FMUL R12, R23, R2 ;  /* 0x00000002170c7220 */ /* 0x000fc80000400000 */
[----:B------:R-:W-:Y:S02]  /*17890*/  F2FP.BF16.F32.PACK_AB R11, RZ, R11 ;  /* 0x0000000bff0b723e */ /* 0x000fe400000010ff */
[----:B------:R-:W-:Y:S02]  /*178a0*/  F2FP.BF16.F32.PACK_AB R12, RZ, R12 ;  /* 0x0000000cff0c723e */ /* 0x000fe400000010ff */
[C---:B------:R-:W-:Y:S02]  /*178b0*/  ISETP.GT.AND P5, PT, R0.reuse, 0xf8, P3 ;  /* 0x000000f80000780c */ /* 0x040fe40001fa4270 */
[----:B------:R-:W-:Y:S01]  /*178c0*/  ISETP.GT.AND P3, PT, R0, 0xf9, P3 ;  /* 0x000000f90000780c */ /* 0x000fe20001f64270 */
[----:B------:R-:W-:Y:S01]  /*178d0*/  @P6 STG.E.U16 desc[UR36][R6.64+0x1e0], R11 ;  /* 0x0001e00b06006986 */ /* 0x000fe2000c101524 */
[----:B------:R-:W-:-:S03]  /*178e0*/  FMUL R10, R22, R2 ;  /* 0x00000002160a7220 */ /* 0x000fc60000400000 */
[----:B------:R0:W-:Y:S01]  /*178f0*/  @P4 STG.E.U16 desc[UR36][R6.64+0x1e2], R12 ;  /* 0x0001e20c06004986 */ /* 0x0001e2000c101524 */
[----:B------:R-:W-:Y:S01]  /*17900*/  ISETP.GT.AND P4, PT, R0, 0xf8, P2 ;  /* 0x000000f80000780c */ /* 0x000fe20001784270 */
[-C--:B------:R-:W-:Y:S01]  /*17910*/  FMUL R9, R21, R2.reuse ;  /* 0x0000000215097220 */ /* 0x080fe20000400000 */
[-C--:B------:R-:W-:Y:S01]  /*17920*/  FMUL R8, R19, R2.reuse ;  /* 0x0000000213087220 */ /* 0x080fe20000400000 */
[----:B------:R-:W-:Y:S01]  /*17930*/  FMUL R3, R20, R2 ;  /* 0x0000000214037220 */ /* 0x000fe20000400000 */
[----:B------:R-:W-:Y:S02]  /*17940*/  F2FP.BF16.F32.PACK_AB R10, RZ, R10 ;  /* 0x0000000aff0a723e */ /* 0x000fe400000010ff */
[----:B------:R-:W-:Y:S02]  /*17950*/  ISETP.GT.AND P2, PT, R0, 0xf9, P2 ;  /* 0x000000f90000780c */ /* 0x000fe40001744270 */
[----:B------:R-:W-:Y:S02]  /*17960*/  F2FP.BF16.F32.PACK_AB R9, RZ, R9 ;  /* 0x00000009ff09723e */ /* 0x000fe400000010ff */
[----:B------:R-:W-:-:S02]  /*17970*/  F2FP.BF16.F32.PACK_AB R8, RZ, R8 ;  /* 0x00000008ff08723e */ /* 0x000fc400000010ff */
[----:B------:R-:W-:Y:S01]  /*17980*/  F2FP.BF16.F32.PACK_AB R3, RZ, R3 ;  /* 0x00000003ff03723e */ /* 0x000fe200000010ff */
[----:B------:R-:W-:Y:S01]  /*17990*/  @P5 STG.E.U16 desc[UR36][R4.64+0x1f0], R10 ;  /* 0x0001f00a04005986 */ /* 0x000fe2000c101524 */
[----:B0-----:R-:W-:Y:S01]  /*179a0*/  PRMT R12, R8, 0x7610, R12 ;  /* 0x00007610080c7816 */ /* 0x001fe2000000000c */
[----:B------:R-:W-:Y:S01]  /*179b0*/  USHF.L.U32 UR12, UR8, 0x8, URZ ;  /* 0x00000008080c7899 */ /* 0x000fe2000800063f */
[----:B------:R-:W-:Y:S01]  /*179c0*/  PRMT R11, R3, 0x7610, R11 ;  /* 0x00007610030b7816 */ /* 0x000fe2000000000b */
[----:B------:R0:W-:Y:S01]  /*179d0*/  @P3 STG.E.U16 desc[UR36][R4.64+0x1f2], R9 ;  /* 0x0001f20904003986 */ /* 0x0001e2000c101524 */
[----:B------:R-:W-:Y:S01]  /*179e0*/  @P4 MOV R8, R6 ;  /* 0x0000000600084202 */ /* 0x000fe20000000f00 */
[----:B------:R-:W-:Y:S01]  /*179f0*/  USHF.L.U64.HI UR11, UR8, 0x8, UR9 ;  /* 0x00000008080b7899 */ /* 0x000fe20008010209 */
[----:B------:R-:W-:Y:S01]  /*17a00*/  ISETP.GT.AND P1, PT, R153, 0x80, PT ;  /* 0x000000809900780c */ /* 0x000fe20003f24270 */
[----:B------:R-:W-:Y:S02]  /*17a10*/  IMAD.U32 R3, RZ, RZ, UR12 ;  /* 0x0000000cff037e24 */ /* 0x000fe4000f8e00ff */
[----:B0-----:R-:W-:Y:S01]  /*17a20*/  @P4 IMAD.MOV.U32 R9, RZ, RZ, R7 ;  /* 0x000000ffff094224 */ /* 0x001fe200078e0007 */
[----:B------:R-:W-:-:S04]  /*17a30*/  ISETP.GT.AND P3, PT, R0, RZ, P1 ;  /* 0x000000ff0000720c */ /* 0x000fc80000f64270 */
[----:B------:R0:W-:Y:S01]  /*17a40*/  @P4 STG.E.U16 desc[UR36][R8.64+0x1f0], R11 ;  /* 0x0001f00b08004986 */ /* 0x0001e2000c101524 */
[----:B------:R-:W-:Y:S01]  /*17a50*/  ISETP.GT.AND P4, PT, R0, 0x1, P1 ;  /* 0x000000010000780c */ /* 0x000fe20000f84270 */
[-C--:B------:R-:W-:Y:S01]  /*17a60*/  FMUL R24, R24, R2.reuse ;  /* 0x0000000218187220 */ /* 0x080fe20000400000 */
[----:B------:R-:W-:Y:S01]  /*17a70*/  FMUL R25, R25, R2 ;  /* 0x0000000219197220 */ /* 0x000fe20000400000 */
[----:B0-----:R-:W-:Y:S01]  /*17a80*/  @P2 IMAD.MOV.U32 R8, RZ, RZ, R6 ;  /* 0x000000ffff082224 */ /* 0x001fe200078e0006 */
[----:B------:R-:W-:Y:S01]  /*17a90*/  @P2 MOV R9, R7 ;  /* 0x0000000700092202 */ /* 0x000fe20000000f00 */
[----:B------:R-:W-:-:S04]  /*17aa0*/  IMAD.U32 R7, RZ, RZ, UR11 ;  /* 0x0000000bff077e24 */ /* 0x000fc8000f8e00ff */
[----:B------:R0:W-:Y:S01]  /*17ab0*/  @P2 STG.E.U16 desc[UR36][R8.64+0x1f2], R12 ;  /* 0x0001f20c08002986 */ /* 0x0001e2000c101524 */
[C---:B------:R-:W-:Y:S02]  /*17ac0*/  IADD3 R6, P2, P6, R4.reuse, UR5, R3 ;  /* 0x0000000504067c10 */ /* 0x040fe4000fe5e003 */
[----:B------:R-:W-:Y:S02]  /*17ad0*/  IADD3 R4, P5, R4, UR12, RZ ;  /* 0x0000000c04047c10 */ /* 0x000fe4000ffbe0ff */
[----:B------:R-:W-:Y:S02]  /*17ae0*/  IADD3.X R7, R5, UR4, R7, P2, P6 ;  /* 0x0000000405077c10 */ /* 0x000fe400097ec407 */
[----:B------:R-:W-:Y:S02]  /*17af0*/  ISETP.GT.AND P0, PT, R153, 0x88, PT ;  /* 0x000000889900780c */ /* 0x000fe40003f04270 */
[----:B------:R-:W-:Y:S02]  /*17b00*/  F2FP.BF16.F32.PACK_AB R24, RZ, R24 ;  /* 0x00000018ff18723e */ /* 0x000fe400000010ff */
[----:B------:R-:W-:-:S02]  /*17b10*/  IADD3.X R5, R5, UR11, RZ, P5, !PT ;  /* 0x0000000b05057c10 */ /* 0x000fc4000affe4ff */
[----:B------:R-:W-:Y:S02]  /*17b20*/  F2FP.BF16.F32.PACK_AB R25, RZ, R25 ;  /* 0x00000019ff19723e */ /* 0x000fe400000010ff */
[C---:B------:R-:W-:Y:S01]  /*17b30*/  ISETP.GT.AND P2, PT, R0.reuse, RZ, P0 ;  /* 0x000000ff0000720c */ /* 0x040fe20000744270 */
[----:B------:R-:W-:Y:S01]  /*17b40*/  @P3 STG.E.U16 desc[UR36][R4.64], R24 ;  /* 0x0000001804003986 */ /* 0x000fe2000c101524 */
[----:B------:R-:W-:Y:S01]  /*17b50*/  ISETP.GT.AND P3, PT, R0, 0x1, P0 ;  /* 0x000000010000780c */ /* 0x000fe20000764270 */
[-C--:B------:R-:W-:Y:S02]  /*17b60*/  FMUL R26, R26, R2.reuse ;  /* 0x000000021a1a7220 */ /* 0x080fe40000400000 */
[----:B------:R-:W-:Y:S01]  /*17b70*/  @P4 STG.E.U16 desc[UR36][R4.64+0x2], R25 ;  /* 0x0000021904004986 */ /* 0x000fe2000c101524 */
[----:B------:R-:W-:Y:S01]  /*17b80*/  ISETP.GT.AND P4, PT, R0, 0x8, P1 ;  /* 0x000000080000780c */ /* 0x000fe20000f84270 */
[-C--:B------:R-:W-:Y:S01]  /*17b90*/  FMUL R27, R27, R2.reuse ;  /* 0x000000021b1b7220 */ /* 0x080fe20000400000 */
[----:B0-----:R-:W-:Y:S01]  /*17ba0*/  IADD3 R8, P5, R4, UR5, RZ ;  /* 0x0000000504087c10 */ /* 0x001fe2000ffbe0ff */
[----:B------:R-:W-:Y:S01]  /*17bb0*/  FMUL R28, R28, R2 ;  /* 0x000000021c1c7220 */ /* 0x000fe20000400000 */
[----:B------:R-:W-:-:S02]  /*17bc0*/  F2FP.BF16.F32.PACK_AB R26, RZ, R26 ;  /* 0x0000001aff1a723e */ /* 0x000fc400000010ff */
[----:B------:R-:W-:Y:S02]  /*17bd0*/  IADD3.X R9, R5, UR4, RZ, P5, !PT ;  /* 0x0000000405097c10 */ /* 0x000fe4000affe4ff */
[----:B------:R-:W-:Y:S02]  /*17be0*/  F2FP.BF16.F32.PACK_AB R27, RZ, R27 ;  /* 0x0000001bff1b723e */ /* 0x000fe400000010ff */
[----:B------:R-:W-:Y:S01]  /*17bf0*/  F2FP.BF16.F32.PACK_AB R28, RZ, R28 ;  /* 0x0000001cff1c723e */ /* 0x000fe200000010ff */
[----:B------:R-:W-:Y:S01]  /*17c00*/  @P2 STG.E.U16 desc[UR36][R8.64], R26 ;  /* 0x0000001a08002986 */ /* 0x000fe2000c101524 */
[C---:B------:R-:W-:Y:S02]  /*17c10*/  ISETP.GT.AND P5, PT, R0.reuse, 0x9, P1 ;  /* 0x000000090000780c */ /* 0x040fe40000fa4270 */
[C---:B------:R-:W-:Y:S01]  /*17c20*/  ISETP.GT.AND P2, PT, R0.reuse, 0x8, P0 ;  /* 0x000000080000780c */ /* 0x040fe20000744270 */
[----:B------:R-:W-:Y:S01]  /*17c30*/  @P3 STG.E.U16 desc[UR36][R8.64+0x2], R27 ;  /* 0x0000021b08003986 */ /* 0x000fe2000c101524 */
[-C--:B------:R-:W-:Y:S01]  /*17c40*/  FMUL R29, R29, R2.reuse ;  /* 0x000000021d1d7220 */ /* 0x080fe20000400000 */
[----:B------:R-:W-:Y:S01]  /*17c50*/  ISETP.GT.AND P3, PT, R0, 0x9, P0 ;  /* 0x000000090000780c */ /* 0x000fe20000764270 */
[-C--:B------:R-:W-:Y:S01]  /*17c60*/  FMUL R30, R30, R2.reuse ;  /* 0x000000021e1e7220 */ /* 0x080fe20000400000 */
[----:B------:R-:W-:Y:S01]  /*17c70*/  @P4 STG.E.U16 desc[UR36][R4.64+0x10], R28 ;  /* 0x0000101c04004986 */ /* 0x000fe2000c101524 */
[----:B------:R-:W-:Y:S01]  /*17c80*/  ISETP.GT.AND P4, PT, R0, 0x10, P1 ;  /* 0x000000100000780c */ /* 0x000fe20000f84270 */
[-C--:B------:R-:W-:Y:S01]  /*17c90*/  FMUL R31, R31, R2.reuse ;  /* 0x000000021f1f7220 */ /* 0x080fe20000400000 */
[----:B------:R-:W-:Y:S01]  /*17ca0*/  IADD3 R10, P6, R4, UR5, RZ ;  /* 0x00000005040a7c10 */ /* 0x000fe2000ffde0ff */
[----:B------:R-:W-:Y:S01]  /*17cb0*/  FMUL R32, R32, R2 ;  /* 0x0000000220207220 */ /* 0x000fe20000400000 */
[----:B------:R-:W-:-:S02]  /*17cc0*/  F2FP.BF16.F32.PACK_AB R29, RZ, R29 ;  /* 0x0000001dff1d723e */ /* 0x000fc400000010ff */
[----:B------:R-:W-:Y:S02]  /*17cd0*/  F2FP.BF16.F32.PACK_AB R30, RZ, R30 ;  /* 0x0000001eff1e723e */ /* 0x000fe400000010ff */
[----:B------:R-:W-:Y:S02]  /*17ce0*/  IADD3.X R11, R5, UR4, RZ, P6, !PT ;  /* 0x00000004050b7c10 */ /* 0x000fe4000b7fe4ff */
[----:B------:R-:W-:Y:S01]  /*17cf0*/  F2FP.BF16.F32.PACK_AB R31, RZ, R31 ;  /* 0x0000001fff1f723e */ /* 0x000fe200000010ff */
[----:B------:R-:W-:Y:S01]  /*17d00*/  @P5 STG.E.U16 desc[UR36][R4.64+0x12], R29 ;  /* 0x0000121d04005986 */ /* 0x000fe2000c101524 */
[----:B------:R-:W-:Y:S02]  /*17d10*/  F2FP.BF16.F32.PACK_AB R32, RZ, R32 ;  /* 0x00000020ff20723e */ /* 0x000fe400000010ff */
[C---:B------:R-:W-:Y:S01]  /*17d20*/  ISETP.GT.AND P5, PT, R0.reuse, 0x11, P1 ;  /* 0x000000110000780c */ /* 0x040fe20000fa4270 */
[----:B------:R-:W-:Y:S01]  /*17d30*/  @P2 STG.E.U16 desc[UR36][R10.64+0x10], R30 ;  /* 0x0000101e0a002986 */ /* 0x000fe2000c101524 */
[----:B------:R-:W-:Y:S01]  /*17d40*/  ISETP.GT.AND P2, PT, R0, 0x10, P0 ;  /* 0x000000100000780c */ /* 0x000fe20000744270 */
[----:B------:R-:W-:-:S02]  /*17d50*/  FMUL R33, R33, R2 ;  /* 0x0000000221217220 */ /* 0x000fc40000400000 */
[----:B------:R-:W-:Y:S01]  /*17d60*/  @P3 STG.E.U16 desc[UR36][R6.64+0x12], R31 ;  /* 0x0000121f06003986 */ /* 0x000fe2000c101524 */
[----:B------:R-:W-:Y:S01]  /*17d70*/  ISETP.GT.AND P3, PT, R0, 0x11, P0 ;  /* 0x000000110000780c */ /* 0x000fe20000764270 */
[-C--:B------:R-:W-:Y:S02]  /*17d80*/  FMUL R34, R34, R2.reuse ;  /* 0x0000000222227220 */ /* 0x080fe40000400000 */
[----:B------:R-:W-:Y:S01]  /*17d90*/  @P4 STG.E.U16 desc[UR36][R4.64+0x20], R32 ;  /* 0x0000202004004986 */ /* 0x000fe2000c101524 */
[----:B------:R-:W-:Y:S01]  /*17da0*/  ISETP.GT.AND P4, PT, R0, 0x18, P1 ;  /* 0x000000180000780c */ /* 0x000fe20000f84270 */
[-C--:B------:R-:W-:Y:S01]  /*17db0*/  FMUL R35, R35, R2.reuse ;  /* 0x0000000223237220 */ /* 0x080fe20000400000 */
[----:B------:R-:W-:Y:S01]  /*17dc0*/  FMUL R36, R36, R2 ;  /* 0x0000000224247220 */ /* 0x000fe20000400000 */
[----:B------:R-:W-:Y:S02]  /*17dd0*/  F2FP.BF16.F32.PACK_AB R33, RZ, R33 ;  /* 0x00000021ff21723e */ /* 0x000fe400000010ff */
[----:B------:R-:W-:-:S02]  /*17de0*/  F2FP.BF16.F32.PACK_AB R34, RZ, R34 ;  /* 0x00000022ff22723e */ /* 0x000fc400000010ff */
[----:B------:R-:W-:Y:S01]  /*17df0*/  F2FP.BF16.F32.PACK_AB R35, RZ, R35 ;  /* 0x00000023ff23723e */ /* 0x000fe200000010ff */
[----:B------:R-:W-:Y:S01]  /*17e00*/  @P5 STG.E.U16 desc[UR36][R4.64+0x22], R33 ;  /* 0x0000222104005986 */ /* 0x000fe2000c101524 */
[----:B------:R-:W-:Y:S02]  /*17e10*/  F2FP.BF16.F32.PACK_AB R36, RZ, R36 ;  /* 0x00000024ff24723e */ /* 0x000fe400000010ff */
[C---:B------:R-:W-:Y:S01]  /*17e20*/  ISETP.GT.AND P5, PT, R0.reuse, 0x19, P1 ;  /* 0x000000190000780c */ /* 0x040fe20000fa4270 */
[----:B------:R-:W-:Y:S01]  /*17e30*/  @P2 STG.E.U16 desc[UR36][R6.64+0x20], R34 ;  /* 0x0000202206002986 */ /* 0x000fe2000c101524 */
[C---:B------:R-:W-:Y:S01]  /*17e40*/  ISETP.GT.AND P2, PT, R0.reuse, 0x18, P0 ;  /* 0x000000180000780c */ /* 0x040fe20000744270 */
[-C--:B------:R-:W-:Y:S02]  /*17e50*/  FMUL R37, R37, R2.reuse ;  /* 0x0000000225257220 */ /* 0x080fe40000400000 */
[----:B------:R-:W-:Y:S01]  /*17e60*/  @P3 STG.E.U16 desc[UR36][R6.64+0x22], R35 ;  /* 0x0000222306003986 */ /* 0x000fe2000c101524 */
[----:B------:R-:W-:Y:S01]  /*17e70*/  ISETP.GT.AND P3, PT, R0, 0x19, P0 ;  /* 0x000000190000780c */ /* 0x000fe20000764270 */
[----:B------:R-:W-:-:S02]  /*17e80*/  FMUL R38, R38, R2 ;  /* 0x0000000226267220 */ /* 0x000fc40000400000 */
[----:B------:R-:W-:Y:S01]  /*17e90*/  @P4 STG.E.U16 desc[UR36][R4.64+0x30], R36 ;  /* 0x0000302404004986 */ /* 0x000fe2000c101524 */
[----:B------:R-:W-:Y:S01]  /*17ea0*/  ISETP.GT.AND P4, PT, R0, 0x20, P1 ;  /* 0x000000200000780c */ /* 0x000fe20000f84270 */
[-C--:B------:R-:W-:Y:S01]  /*17eb0*/  FMUL R39, R39, R2.reuse ;  /* 0x0000000227277220 */ /* 0x080fe20000400000 */
[----:B------:R-:W-:Y:S01]  /*17ec0*/  FMUL R40, R40, R2 ;  /* 0x0000000228287220 */ /* 0x000fe20000400000 */
[----:B------:R-:W-:Y:S02]  /*17ed0*/  F2FP.BF16.F32.PACK_AB R37, RZ, R37 ;  /* 0x00000025ff25723e */ /* 0x000fe400000010ff */
[----:B------:R-:W-:Y:S02]  /*17ee0*/  F2FP.BF16.F32.PACK_AB R38, RZ, R38 ;  /* 0x00000026ff26723e */ /* 0x000fe400000010ff */
[----:B------:R-:W-:Y:S01]  /*17ef0*/  F2FP.BF16.F32.PACK_AB R39, RZ, R39 ;  /* 0x00000027ff27723e */ /* 0x000fe200000010ff */
[----:B------:R-:W-:Y:S01]  /*17f00*/  @P5 STG.E.U16 desc[UR36][R4.64+0x32], R37 ;  /* 0x0000322504005986 */ /* 0x000fe2000c101524 */
[----:B------:R-:W-:-:S02]  /*17f10*/  F2FP.BF16.F32.PACK_AB R40, RZ, R40 ;  /* 0x00000028ff28723e */ /* 0x000fc400000010ff */
[C---:B------:R-:W-:Y:S01]  /*17f20*/  ISETP.GT.AND P5, PT, R0.reuse, 0x21, P1 ;  /* 0x000000210000780c */ /* 0x040fe20000fa4270 */
[----:B------:R-:W-:Y:S01]  /*17f30*/  @P2 STG.E.U16 desc[UR36][R6.64+0x30], R38 ;  /* 0x0000302606002986 */ /* 0x000fe2000c101524 */
[C---:B------:R-:W-:Y:S01]  /*17f40*/  ISETP.GT.AND P2, PT, R0.reuse, 0x20, P0 ;  /* 0x000000200000780c */ /* 0x040fe20000744270 */
[-C--:B------:R-:W-:Y:S02]  /*17f50*/  FMUL R41, R41, R2.reuse ;  /* 0x0000000229297220 */ /* 0x080fe40000400000 */
[----:B------:R-:W-:Y:S01]  /*17f60*/  @P3 STG.E.U16 desc[UR36][R6.64+0x32], R39 ;  /* 0x0000322706003986 */ /* 0x000fe2000c101524 */
[----:B------:R-:W-:Y:S01]  /*17f70*/  ISETP.GT.AND P3, PT, R0, 0x21, P0 ;  /* 0x000000210000780c */ /* 0x000fe20000764270 */
[-C--:B------:R-:W-:Y:S02]  /*17f80*/  FMUL R42, R42, R2.reuse ;  /* 0x000000022a2a7220 */ /* 0x080fe40000400000 */
[----:B------:R-:W-:Y:S01]  /*17f90*/  @P4 STG.E.U16 desc[UR36][R4.64+0x40], R40 ;  /* 0x0000402804004986 */ /* 0x000fe2000c101524 */
[----:B------:R-:W-:Y:S01]  /*17fa0*/  ISETP.GT.AND P4, PT, R0, 0x28, P1 ;  /* 0x000000280000780c */ /* 0x000fe20000f84270 */
[-C--:B------:R-:W-:Y:S01]  /*17fb0*/  FMUL R43, R43, R2.reuse ;  /* 0x000000022b2b7220 */ /* 0x080fe20000400000 */
[----:B------:R-:W-:Y:S01]  /*17fc0*/  FMUL R44, R44, R2 ;  /* 0x000000022c2c7220 */ /* 0x000fe20000400000 */
[----:B------:R-:W-:-:S02]  /*17fd0*/  F2FP.BF16.F32.PACK_AB R41, RZ, R41 ;  /* 0x00000029ff29723e */ /* 0x000fc400000010ff */
[----:B------:R-:W-:Y:S02]  /*17fe0*/  F2FP.BF16.F32.PACK_AB R42, RZ, R42 ;  /* 0x0000002aff2a723e */ /* 0x000fe400000010ff */
        /* <DEDUP_REMOVED lines=357> */
[----:B------:R-:W-:Y:S01]  /*19640*/  ISETP.GT.AND P2, PT, R0, 0xd8, P0 ;  /* 0x000000d80000780c */ /* 0x000fe20000744270 */
[-C--:B------:R-:W-:Y:S02]  /*19650*/  FMUL R133, R133, R2.reuse ;  /* 0x0000000285857220 */ /* 0x080fe40000400000 */
[----:B------:R-:W-:Y:S01]  /*19660*/  @P3 STG.E.U16 desc[UR36][R6.64+0x1a2], R131 ;  /* 0x0001a28306003986 */ /* 0x000fe2000c101524 */
[----:B------:R-:W-:-:S03]  /*19670*/  FMUL R134, R134, R2 ;  /* 0x0000000286867220 */ /* 0x000fc60000400000 */
[----:B------:R-:W-:Y:S01]  /*19680*/  @P4 STG.E.U16 desc[UR36][R4.64+0x1b0], R132 ;  /* 0x0001b08404004986 */ /* 0x000fe2000c101524 */
[C---:B------:R-:W-:Y:S01]  /*19690*/  ISETP.GT.AND P4, PT, R0.reuse, 0xd9, P0 ;  /* 0x000000d90000780c */ /* 0x040fe20000784270 */
[----:B------:R-:W-:Y:S01]  /*196a0*/  FMUL R135, R135, R2 ;  /* 0x0000000287877220 */ /* 0x000fe20000400000 */
[----:B------:R-:W-:Y:S02]  /*196b0*/  F2FP.BF16.F32.PACK_AB R133, RZ, R133 ;  /* 0x00000085ff85723e */ /* 0x000fe400000010ff */
[----:B------:R-:W-:Y:S02]  /*196c0*/  F2FP.BF16.F32.PACK_AB R134, RZ, R134 ;  /* 0x00000086ff86723e */ /* 0x000fe400000010ff */
[----:B------:R-:W-:Y:S01]  /*196d0*/  F2FP.BF16.F32.PACK_AB R135, RZ, R135 ;  /* 0x00000087ff87723e */ /* 0x000fe200000010ff */
[----:B------:R-:W-:Y:S01]  /*196e0*/  @P5 STG.E.U16 desc[UR36][R4.64+0x1b2], R133 ;  /* 0x0001b28504005986 */ /* 0x000fe2000c101524 */
[----:B------:R-:W-:-:S03]  /*196f0*/  ISETP.GT.AND P5, PT, R0, 0xe0, P1 ;  /* 0x000000e00000780c */ /* 0x000fc60000fa4270 */
[----:B------:R-:W-:Y:S01]  /*19700*/  @P2 STG.E.U16 desc[UR36][R6.64+0x1b0], R134 ;  /* 0x0001b08606002986 */ /* 0x000fe2000c101524 */
[----:B------:R-:W-:Y:S01]  /*19710*/  ISETP.GT.AND P2, PT, R0, 0xe1, P1 ;  /* 0x000000e10000780c */ /* 0x000fe20000f44270 */
[-C--:B------:R-:W-:Y:S01]  /*19720*/  FMUL R136, R136, R2.reuse ;  /* 0x0000000288887220 */ /* 0x080fe20000400000 */
[C---:B------:R-:W-:Y:S01]  /*19730*/  ISETP.GT.AND P3, PT, R0.reuse, 0xe0, P0 ;  /* 0x000000e00000780c */ /* 0x040fe20000764270 */
[----:B------:R-:W-:Y:S01]  /*19740*/  @P4 STG.E.U16 desc[UR36][R6.64+0x1b2], R135 ;  /* 0x0001b28706004986 */ /* 0x000fe2000c101524 */
[-C--:B------:R-:W-:Y:S01]  /*19750*/  FMUL R137, R137, R2.reuse ;  /* 0x0000000289897220 */ /* 0x080fe20000400000 */
[----:B------:R-:W-:Y:S01]  /*19760*/  ISETP.GT.AND P4, PT, R0, 0xe1, P0 ;  /* 0x000000e10000780c */ /* 0x000fe20000784270 */
[-C--:B------:R-:W-:Y:S01]  /*19770*/  FMUL R138, R138, R2.reuse ;  /* 0x000000028a8a7220 */ /* 0x080fe20000400000 */
[----:B------:R-:W-:Y:S01]  /*19780*/  FMUL R139, R139, R2 ;  /* 0x000000028b8b7220 */ /* 0x000fe20000400000 */
[----:B------:R-:W-:Y:S02]  /*19790*/  F2FP.BF16.F32.PACK_AB R136, RZ, R136 ;  /* 0x00000088ff88723e */ /* 0x000fe400000010ff */
[----:B------:R-:W-:-:S02]  /*197a0*/  F2FP.BF16.F32.PACK_AB R137, RZ, R137 ;  /* 0x00000089ff89723e */ /* 0x000fc400000010ff */
[----:B------:R-:W-:Y:S02]  /*197b0*/  F2FP.BF16.F32.PACK_AB R138, RZ, R138 ;  /* 0x0000008aff8a723e */ /* 0x000fe400000010ff */
[----:B------:R-:W-:Y:S01]  /*197c0*/  F2FP.BF16.F32.PACK_AB R139, RZ, R139 ;  /* 0x0000008bff8b723e */ /* 0x000fe200000010ff */
[----:B------:R-:W-:Y:S01]  /*197d0*/  @P5 STG.E.U16 desc[UR36][R4.64+0x1c0], R136 ;  /* 0x0001c08804005986 */ /* 0x000fe2000c101524 */
[----:B------:R-:W-:-:S03]  /*197e0*/  ISETP.GT.AND P5, PT, R0, 0xe9, P1 ;  /* 0x000000e90000780c */ /* 0x000fc60000fa4270 */
[----:B------:R-:W-:Y:S01]  /*197f0*/  @P2 STG.E.U16 desc[UR36][R4.64+0x1c2], R137 ;  /* 0x0001c28904002986 */ /* 0x000fe2000c101524 */
[C---:B------:R-:W-:Y:S02]  /*19800*/  ISETP.GT.AND P2, PT, R0.reuse, 0xe8, P1 ;  /* 0x000000e80000780c */ /* 0x040fe40000f44270 */
[C---:B------:R-:W-:Y:S01]  /*19810*/  ISETP.GT.AND P6, PT, R0.reuse, 0xe8, P0 ;  /* 0x000000e80000780c */ /* 0x040fe200007c4270 */
[----:B------:R-:W-:Y:S01]  /*19820*/  @P3 STG.E.U16 desc[UR36][R6.64+0x1c0], R138 ;  /* 0x0001c08a06003986 */ /* 0x000fe2000c101524 */
[----:B------:R-:W-:Y:S01]  /*19830*/  ISETP.GT.AND P3, PT, R0, 0xe9, P0 ;  /* 0x000000e90000780c */ /* 0x000fe20000764270 */
[-C--:B------:R-:W-:Y:S01]  /*19840*/  FMUL R140, R140, R2.reuse ;  /* 0x000000028c8c7220 */ /* 0x080fe20000400000 */
[-C--:B------:R-:W-:Y:S01]  /*19850*/  FMUL R141, R141, R2.reuse ;  /* 0x000000028d8d7220 */ /* 0x080fe20000400000 */
[----:B------:R-:W-:Y:S01]  /*19860*/  @P4 STG.E.U16 desc[UR36][R6.64+0x1c2], R139 ;  /* 0x0001c28b06004986 */ /* 0x000fe2000c101524 */
[----:B------:R-:W-:Y:S01]  /*19870*/  ISETP.GT.AND P4, PT, R0, 0xf0, P1 ;  /* 0x000000f00000780c */ /* 0x000fe20000f84270 */
[-C--:B------:R-:W-:Y:S01]  /*19880*/  FMUL R142, R142, R2.reuse ;  /* 0x000000028e8e7220 */ /* 0x080fe20000400000 */
[-C--:B------:R-:W-:Y:S01]  /*19890*/  FMUL R143, R143, R2.reuse ;  /* 0x000000028f8f7220 */ /* 0x080fe20000400000 */
[----:B------:R-:W-:Y:S01]  /*198a0*/  FMUL R144, R144, R2 ;  /* 0x0000000290907220 */ /* 0x000fe20000400000 */
[----:B------:R-:W-:-:S02]  /*198b0*/  F2FP.BF16.F32.PACK_AB R140, RZ, R140 ;  /* 0x0000008cff8c723e */ /* 0x000fc400000010ff */
[----:B------:R-:W-:Y:S02]  /*198c0*/  F2FP.BF16.F32.PACK_AB R141, RZ, R141 ;  /* 0x0000008dff8d723e */ /* 0x000fe400000010ff */
[----:B------:R-:W-:Y:S02]  /*198d0*/  F2FP.BF16.F32.PACK_AB R142, RZ, R142 ;  /* 0x0000008eff8e723e */ /* 0x000fe400000010ff */
[----:B------:R-:W-:Y:S02]  /*198e0*/  F2FP.BF16.F32.PACK_AB R143, RZ, R143 ;  /* 0x0000008fff8f723e */ /* 0x000fe400000010ff */
[----:B------:R-:W-:Y:S01]  /*198f0*/  F2FP.BF16.F32.PACK_AB R144, RZ, R144 ;  /* 0x00000090ff90723e */ /* 0x000fe200000010ff */
[----:B------:R-:W-:Y:S01]  /*19900*/  @P2 STG.E.U16 desc[UR36][R4.64+0x1d0], R140 ;  /* 0x0001d08c04002986 */ /* 0x000fe2000c101524 */
[----:B------:R-:W-:-:S03]  /*19910*/  ISETP.GT.AND P2, PT, R0, 0xf1, P1 ;  /* 0x000000f10000780c */ /* 0x000fc60000f44270 */
[----:B------:R-:W-:Y:S01]  /*19920*/  @P5 STG.E.U16 desc[UR36][R4.64+0x1d2], R141 ;  /* 0x0001d28d04005986 */ /* 0x000fe2000c101524 */
[----:B------:R-:W-:-:S03]  /*19930*/  ISETP.GT.AND P5, PT, R0, 0xf0, P0 ;  /* 0x000000f00000780c */ /* 0x000fc600007a4270 */
[----:B------:R-:W-:Y:S01]  /*19940*/  @P6 STG.E.U16 desc[UR36][R6.64+0x1d0], R142 ;  /* 0x0001d08e06006986 */ /* 0x000fe2000c101524 */
[----:B------:R-:W-:-:S03]  /*19950*/  FMUL R145, R145, R2 ;  /* 0x0000000291917220 */ /* 0x000fc60000400000 */
[----:B------:R-:W-:Y:S01]  /*19960*/  @P3 STG.E.U16 desc[UR36][R6.64+0x1d2], R143 ;  /* 0x0001d28f06003986 */ /* 0x000fe2000c101524 */
[----:B------:R-:W-:-:S03]  /*19970*/  ISETP.GT.AND P3, PT, R0, 0xf8, P1 ;  /* 0x000000f80000780c */ /* 0x000fc60000f64270 */
[----:B------:R-:W-:Y:S01]  /*19980*/  @P4 STG.E.U16 desc[UR36][R4.64+0x1e0], R144 ;  /* 0x0001e09004004986 */ /* 0x000fe2000c101524 */
[----:B------:R-:W-:Y:S01]  /*19990*/  ISETP.GT.AND P4, PT, R0, 0xf1, P0 ;  /* 0x000000f10000780c */ /* 0x000fe20000784270 */
[-C--:B------:R-:W-:Y:S01]  /*199a0*/  FMUL R146, R146, R2.reuse ;  /* 0x0000000292927220 */ /* 0x080fe20000400000 */
[C---:B------:R-:W-:Y:S01]  /*199b0*/  ISETP.GT.AND P1, PT, R0.reuse, 0xf9, P1 ;  /* 0x000000f90000780c */ /* 0x040fe20000f24270 */
[-C--:B------:R-:W-:Y:S01]  /*199c0*/  FMUL R147, R147, R2.reuse ;  /* 0x0000000293937220 */ /* 0x080fe20000400000 */
[----:B------:R-:W-:Y:S01]  /*199d0*/  ISETP.GT.AND P6, PT, R0, 0xf8, P0 ;  /* 0x000000f80000780c */ /* 0x000fe200007c4270 */
[-C--:B------:R-:W-:Y:S01]  /*199e0*/  FMUL R148, R148, R2.reuse ;  /* 0x0000000294947220 */ /* 0x080fe20000400000 */
[----:B------:R-:W-:Y:S01]  /*199f0*/  FMUL R149, R149, R2 ;  /* 0x0000000295957220 */ /* 0x000fe20000400000 */
[----:B------:R-:W-:Y:S02]  /*19a00*/  F2FP.BF16.F32.PACK_AB R145, RZ, R145 ;  /* 0x00000091ff91723e */ /* 0x000fe400000010ff */
[----:B------:R-:W-:-:S02]  /*19a10*/  F2FP.BF16.F32.PACK_AB R146, RZ, R146 ;  /* 0x00000092ff92723e */ /* 0x000fc400000010ff */
[----:B------:R-:W-:Y:S02]  /*19a20*/  ISETP.GT.AND P0, PT, R0, 0xf9, P0 ;  /* 0x000000f90000780c */ /* 0x000fe40000704270 */
[----:B------:R-:W-:Y:S01]  /*19a30*/  F2FP.BF16.F32.PACK_AB R147, RZ, R147 ;  /* 0x00000093ff93723e */ /* 0x000fe200000010ff */
[----:B------:R-:W-:Y:S01]  /*19a40*/  FMUL R150, R150, R2 ;  /* 0x0000000296967220 */ /* 0x000fe20000400000 */
[----:B------:R-:W-:Y:S02]  /*19a50*/  F2FP.BF16.F32.PACK_AB R148, RZ, R148 ;  /* 0x00000094ff94723e */ /* 0x000fe400000010ff */
[----:B------:R-:W-:Y:S01]  /*19a60*/  F2FP.BF16.F32.PACK_AB R149, RZ, R149 ;  /* 0x00000095ff95723e */ /* 0x000fe200000010ff */
[----:B------:R-:W-:Y:S01]  /*19a70*/  FMUL R151, R151, R2 ;  /* 0x0000000297977220 */ /* 0x000fe20000400000 */
[----:B------:R-:W-:Y:S01]  /*19a80*/  @P2 STG.E.U16 desc[UR36][R4.64+0x1e2], R145 ;  /* 0x0001e29104002986 */ /* 0x000fe2000c101524 */
[----:B------:R-:W-:-:S03]  /*19a90*/  F2FP.BF16.F32.PACK_AB R150, RZ, R150 ;  /* 0x00000096ff96723e */ /* 0x000fc600000010ff */
[----:B------:R-:W-:Y:S01]  /*19aa0*/  @P5 STG.E.U16 desc[UR36][R6.64+0x1e0], R146 ;  /* 0x0001e09206005986 */ /* 0x000fe2000c101524 */
[----:B------:R-:W-:-:S03]  /*19ab0*/  F2FP.BF16.F32.PACK_AB R151, RZ, R151 ;  /* 0x00000097ff97723e */ /* 0x000fc600000010ff */
[----:B------:R-:W-:Y:S04]  /*19ac0*/  @P4 STG.E.U16 desc[UR36][R6.64+0x1e2], R147 ;  /* 0x0001e29306004986 */ /* 0x000fe8000c101524 */
[----:B------:R-:W-:Y:S04]  /*19ad0*/  @P3 STG.E.U16 desc[UR36][R4.64+0x1f0], R148 ;  /* 0x0001f09404003986 */ /* 0x000fe8000c101524 */
[----:B------:R0:W-:Y:S02]  /*19ae0*/  @P1 STG.E.U16 desc[UR36][R4.64+0x1f2], R149 ;  /* 0x0001f29504001986 */ /* 0x0001e4000c101524 */
[----:B0-----:R-:W-:-:S02]  /*19af0*/  @P6 IMAD.MOV.U32 R4, RZ, RZ, R6 ;  /* 0x000000ffff046224 */ /* 0x001fc400078e0006 */
[----:B------:R-:W-:-:S05]  /*19b00*/  @P6 IMAD.MOV.U32 R5, RZ, RZ, R7 ;  /* 0x000000ffff056224 */ /* 0x000fca00078e0007 */
[----:B------:R0:W-:Y:S04]  /*19b10*/  @P6 STG.E.U16 desc[UR36][R4.64+0x1f0], R150 ;  /* 0x0001f09604006986 */ /* 0x0001e8000c101524 */
[----:B------:R0:W-:Y:S02]  /*19b20*/  @P0 STG.E.U16 desc[UR36][R6.64+0x1f2], R151 ;  /* 0x0001f29706000986 */ /* 0x0001e4000c101524 */
.L_x_542:
[----:B------:R-:W-:Y:S05]  /*19b30*/  BSYNC B0 ;  /* 0x0000000000007941 */ /* 0x000fea0003800000 */
.L_x_34:
[----:B0-----:R-:W2:Y:S04]  /*19b40*/  LDL.LU R5, [R1+0x200] ;  /* 0x0002000001057983 */ /* 0x001ea80000300800 */
[----:B------:R-:W2:Y:S01]  /*19b50*/  LDL.LU R4, [R1+0x204] ;  /* 0x0002040001047983 */ /* 0x000ea20000300800 */
[----:B------:R-:W-:Y:S01]  /*19b60*/  ULDC UR4, c[0x0][0xc] ;  /* 0x0000030000047ab9 */ /* 0x000fe20000000800 */
[----:B------:R-:W-:Y:S01]  /*19b70*/  ULDC UR5, c[0x0][0x10] ;  /* 0x0000040000057ab9 */ /* 0x000fe20000000800 */
[----:B-----5:R-:W2:Y:S01]  /*19b80*/  LDC R3, c[0x0][0x14] ;  /* 0x00000500ff037b82 */ /* 0x020ea20000000800 */
[----:B------:R-:W-:Y:S01]  /*19b90*/  UIMAD.WIDE.U32 UR4, UR4, UR5, URZ ;  /* 0x00000005040472a5 */ /* 0x000fe2000f8e003f */
[----:B----4-:R-:W-:Y:S01]  /*19ba0*/  PRMT R0, RZ, 0x7610, R0 ;  /* 0x00007610ff007816 */ /* 0x010fe20000000000 */
[----:B------:R-:W-:Y:S01]  /*19bb0*/  UMOV UR42, 0xffffffff ;  /* 0xffffffff002a7882 */ /* 0x000fe20000000000 */
[----:B------:R-:W-:-:S03]  /*19bc0*/  UMOV UR43, 0xffffffff ;  /* 0xffffffff002b7882 */ /* 0x000fc60000000000 */
[----:B--2---:R-:W-:-:S04]  /*19bd0*/  IMAD.WIDE.U32 R4, R3, UR4, R4 ;  /* 0x0000000403047c25 */ /* 0x004fc8000f8e0004 */
[----:B------:R-:W-:Y:S01]  /*19be0*/  IMAD R3, R3, UR5, RZ ;  /* 0x0000000503037c24 */ /* 0x000fe2000f8e02ff */
[----:B------:R-:W-:Y:S01]  /*19bf0*/  ULDC.64 UR4, c[0x0][0x650] ;  /* 0x0001940000047ab9 */ /* 0x000fe20000000a00 */
[----:B------:R-:W-:Y:S01]  /*19c00*/  IMAD.MOV.U32 R7, RZ, RZ, R4 ;  /* 0x000000ffff077224 */ /* 0x000fe200078e0004 */
[----:B------:R-:W-:Y:S02]  /*19c10*/  ISETP.GE.U32.AND P0, PT, R4, UR4, PT ;  /* 0x0000000404007c0c */ /* 0x000fe4000bf06070 */
[----:B------:R-:W-:-:S04]  /*19c20*/  IADD3 R6, R5, R3, RZ ;  /* 0x0000000305067210 */ /* 0x000fc80007ffe0ff */
[----:B------:R-:W-:Y:S01]  /*19c30*/  ISETP.GE.U32.AND.EX P0, PT, R6, UR5, PT, P0 ;  /* 0x0000000506007c0c */ /* 0x000fe2000bf06100 */
[----:B------:R0:W-:Y:S04]  /*19c40*/  STL [R1+0x200], R6 ;  /* 0x0002000601007387 */ /* 0x0001e80000100800 */
[----:B------:R0:W-:Y:S08]  /*19c50*/  STL [R1+0x204], R7 ;  /* 0x0002040701007387 */ /* 0x0001f00000100800 */
[----:B------:R-:W-:Y:S05]  /*19c60*/  @P0 BRA `(.L_x_543) ;  /* 0x0000000400880947 */ /* 0x000fea0003800000 */
[----:B------:R-:W2:Y:S01]  /*19c70*/  S2UR UR6, SR_CTAID.X ;  /* 0x00000000000679c3 */ /* 0x000ea20000002500 */
[----:B------:R-:W-:Y:S01]  /*19c80*/  ULDC.64 UR12, c[0x0][0x628] ;  /* 0x00018a00000c7ab9 */ /* 0x000fe20000000a00 */
[----:B------:R-:W-:Y:S01]  /*19c90*/  ULDC UR4, c[0x0][0x150] ;  /* 0x0000540000047ab9 */ /* 0x000fe20000000800 */
[----:B------:R-:W-:Y:S01]  /*19ca0*/  ISETP.NE.U32.AND P0, PT, RZ, UR12, PT ;  /* 0x0000000cff007c0c */ /* 0x000fe2000bf05070 */
[----:B------:R-:W-:Y:S01]  /*19cb0*/  ULDC UR15, c[0x0][0x630] ;  /* 0x00018c00000f7ab9 */ /* 0x000fe20000000800 */
[C---:B------:R-:W-:Y:S01]  /*19cc0*/  R2UR UR16, R7.reuse ;  /* 0x00000000071072ca */ /* 0x040fe200000e0000 */
[----:B------:R-:W-:Y:S01]  /*19cd0*/  ULDC UR19, c[0x0][0x154] ;  /* 0x0000550000137ab9 */ /* 0x000fe20000000800 */
[----:B------:R-:W-:Y:S01]  /*19ce0*/  ISETP.NE.AND.EX P0, PT, RZ, UR13, PT, P0 ;  /* 0x0000000dff007c0c */ /* 0x000fe2000bf05300 */
[----:B------:R-:W4:Y:S01]  /*19cf0*/  S2UR UR18, SR_CTAID.Y ;  /* 0x00000000001279c3 */ /* 0x000f220000002600 */
[----:B------:R-:W-:Y:S02]  /*19d00*/  R2UR UR17, R6 ;  /* 0x00000000061172ca */ /* 0x000fe400000e0000 */
[----:B------:R-:W-:-:S02]  /*19d10*/  R2UR UR10, R7 ;  /* 0x00000000070a72ca */ /* 0x000fc400000e0000 */
[----:B------:R-:W-:Y:S02]  /*19d20*/  R2UR UR11, R6 ;  /* 0x00000000060b72ca */ /* 0x000fe400000e0000 */
[----:B--2---:R-:W-:-:S05]  /*19d30*/  I2FP.F32.U32 R0, UR6 ;  /* 0x0000000600007c45 */ /* 0x004fca0008201000 */
[----:B------:R-:W-:-:S04]  /*19d40*/  FMUL R0, R0, UR4 ;  /* 0x0000000400007c20 */ /* 0x000fc80008400000 */
[----:B------:R2:W0:Y:S01]  /*19d50*/  F2I.U32.TRUNC.NTZ R3, R0 ;  /* 0x0000000000037305 */ /* 0x000422000020f000 */
[----:B----4-:R-:W-:Y:S05]  /*19d60*/  @!P0 BRA `(.L_x_544) ;  /* 0x0000000000308947 */ /* 0x010fea0003800000 */
        /* <DEDUP_REMOVED lines=12> */
.L_x_544:
[----:B------:R-:W-:Y:S01]  /*19e30*/  USHF.R.U64 UR43, UR10, UR15, UR11 ;  /* 0x0000000f0a2b7299 */ /* 0x000fe2000800120b */
[----:B--2---:R-:W-:Y:S01]  /*19e40*/  I2FP.F32.U32 R0, UR18 ;  /* 0x0000001200007c45 */ /* 0x004fe20008201000 */
[----:B------:R-:W-:Y:S02]  /*19e50*/  USHF.R.U32.HI UR4, URZ, UR15, UR11 ;  /* 0x0000000f3f047299 */ /* 0x000fe4000801160b */
[----:B------:R-:W-:Y:S02]  /*19e60*/  UIADD3 UR10, UP0, URZ, -UR43, URZ ;  /* 0x8000002b3f0a7290 */ /* 0x000fe4000ff1e03f */
[----:B------:R-:W-:Y:S01]  /*19e70*/  FMUL R0, R0, UR19 ;  /* 0x0000001300007c20 */ /* 0x000fe20008400000 */
[----:B------:R-:W-:Y:S01]  /*19e80*/  ULDC.64 UR12, c[0x0][0x620] ;  /* 0x00018800000c7ab9 */ /* 0x000fe20000000a00 */
[----:B------:R-:W-:Y:S01]  /*19e90*/  UIADD3.X UR4, URZ, ~UR4, URZ, UP0, !UPT ;  /* 0x800000043f047290 */ /* 0x000fe200087fe43f */
[----:B------:R-:W-:Y:S01]  /*19ea0*/  UMOV UR8, UR16 ;  /* 0x0000001000087c82 */ /* 0x000fe20008000000 */
[----:B------:R-:W-:-:S02]  /*19eb0*/  UMOV UR9, UR17 ;  /* 0x0000001100097c82 */ /* 0x000fc40008000000 */
[----:B------:R-:W-:Y:S01]  /*19ec0*/  UIMAD UR4, UR4, UR12, URZ ;  /* 0x0000000c040472a4 */ /* 0x000fe2000f8e023f */
[----:B------:R-:W2:Y:S01]  /*19ed0*/  F2I.U32.TRUNC.NTZ R0, R0 ;  /* 0x0000000000007305 */ /* 0x000ea2000020f000 */
[----:B------:R-:W-:Y:S01]  /*19ee0*/  UIMAD.WIDE.U32 UR8, UR10, UR12, UR8 ;  /* 0x0000000c0a0872a5 */ /* 0x000fe2000f8e0008 */
[----:B0-----:R-:W-:Y:S01]  /*19ef0*/  R2UR UR12, R3 ;  /* 0x00000000030c72ca */ /* 0x001fe200000e0000 */
[----:B------:R-:W-:Y:S01]  /*19f00*/  UIMAD UR10, UR10, UR13, UR4 ;  /* 0x0000000d0a0a72a4 */ /* 0x000fe2000f8e0204 */
[----:B------:R-:W-:Y:S01]  /*19f10*/  ULDC UR11, c[0x0][0x618] ;  /* 0x00018600000b7ab9 */ /* 0x000fe20000000800 */
[----:B------:R-:W-:Y:S02]  /*19f20*/  ULDC UR21, c[0x0][0x658] ;  /* 0x0001960000157ab9 */ /* 0x000fe40000000800 */
[----:B------:R-:W-:Y:S01]  /*19f30*/  UIADD3 UR9, UR9, UR10, URZ ;  /* 0x0000000a09097290 */ /* 0x000fe2000fffe03f */
[----:B------:R-:W-:Y:S01]  /*19f40*/  UMOV UR15, 0xffffffff ;  /* 0xffffffff000f7882 */ /* 0x000fe20000000000 */
[----:B------:R-:W-:Y:S01]  /*19f50*/  ULDC.64 UR4, c[0x0][0x640] ;  /* 0x0001900000047ab9 */ /* 0x000fe20000000a00 */
[----:B------:R-:W-:Y:S01]  /*19f60*/  USHF.L.U32 UR15, UR15, UR21, URZ ;  /* 0x000000150f0f7299 */ /* 0x000fe2000800063f */
[----:B------:R-:W-:Y:S01]  /*19f70*/  ISETP.NE.U32.AND P0, PT, RZ, UR4, PT ;  /* 0x00000004ff007c0c */ /* 0x000fe2000bf05070 */
[----:B------:R-:W-:-:S02]  /*19f80*/  USHF.R.U64 UR16, UR8, UR11, UR9 ;  /* 0x0000000b08107299 */ /* 0x000fc40008001209 */
[----:B------:R-:W-:Y:S01]  /*19f90*/  USHF.R.U32.HI UR8, URZ, UR11, UR9 ;  /* 0x0000000b3f087299 */ /* 0x000fe20008011609 */
[----:B--2---:R-:W-:Y:S01]  /*19fa0*/  R2UR UR14, R0 ;  /* 0x00000000000e72ca */ /* 0x004fe200000e0000 */
[----:B------:R-:W-:Y:S01]  /*19fb0*/  ULDC UR17, c[0x0][0x608] ;  /* 0x0001820000117ab9 */ /* 0x000fe20000000800 */
[----:B------:R-:W-:Y:S01]  /*19fc0*/  ULOP3.LUT UR41, URZ, UR15, URZ, 0x33, !UPT ;  /* 0x0000000f3f297292 */ /* 0x000fe2000f8e333f */
[----:B------:R-:W-:Y:S01]  /*19fd0*/  ISETP.NE.AND.EX P0, PT, RZ, UR5, PT, P0 ;  /* 0x00000005ff007c0c */ /* 0x000fe2000bf05300 */
[----:B------:R-:W-:Y:S02]  /*19fe0*/  USHF.R.U64 UR15, UR16, UR17, UR8 ;  /* 0x00000011100f7299 */ /* 0x000fe40008001208 */
[----:B------:R-:W-:Y:S02]  /*19ff0*/  USHF.R.U32.HI UR8, URZ, UR17, UR8 ;  /* 0x000000113f087299 */ /* 0x000fe40008011608 */
[----:B------:R-:W-:Y:S02]  /*1a000*/  UIADD3 UR12, -UR12, URZ, URZ ;  /* 0x0000003f0c0c7290 */ /* 0x000fe4000fffe13f */
[----:B------:R-:W-:Y:S01]  /*1a010*/  USHF.R.U64 UR17, UR15, UR21, UR8 ;  /* 0x000000150f117299 */ /* 0x000fe20008001208 */
[----:B------:R-:W-:Y:S01]  /*1a020*/  UMOV UR19, 0x1 ;  /* 0x0000000100137882 */ /* 0x000fe20000000000 */
[----:B------:R-:W-:Y:S01]  /*1a030*/  ULDC UR13, c[0x0][0x144] ;  /* 0x00005100000d7ab9 */ /* 0x000fe20000000800 */
[----:B------:R-:W-:Y:S01]  /*1a040*/  ULDC UR7, c[0x0][0x600] ;  /* 0x0001800000077ab9 */ /* 0x000fe20000000800 */
[----:B------:R-:W-:-:S02]  /*1a050*/  USHF.L.U32 UR24, UR19, UR21, URZ ;  /* 0x0000001513187299 */ /* 0x000fc4000800063f */
[----:B------:R-:W-:Y:S02]  /*1a060*/  USHF.R.U32.HI UR8, URZ, UR21, UR8 ;  /* 0x000000153f087299 */ /* 0x000fe40008011608 */
[----:B------:R-:W-:Y:S02]  /*1a070*/  UIMAD UR21, UR13, UR12, UR6 ;  /* 0x0000000c0d1572a4 */ /* 0x000fe4000f8e0206 */
[----:B------:R-:W-:Y:S02]  /*1a080*/  UIADD3 UR20, UR7, -0x1, URZ ;  /* 0xffffffff07147890 */ /* 0x000fe4000fffe03f */
[----:B------:R-:W-:Y:S01]  /*1a090*/  UIADD3 UR19, -UR14, URZ, URZ ;  /* 0x0000003f0e137290 */ /* 0x000fe2000fffe13f */
[----:B------:R-:W-:Y:S01]  /*1a0a0*/  ULDC UR25, c[0x0][0x148] ;  /* 0x0000520000197ab9 */ /* 0x000fe20000000800 */
[----:B------:R-:W-:Y:S01]  /*1a0b0*/  ULDC UR22, c[0x0][0x648] ;  /* 0x0001920000167ab9 */ /* 0x000fe20000000800 */
[----:B------:R-:W-:Y:S01]  /*1a0c0*/  ULDC UR23, c[0x0][0x638] ;  /* 0x00018e0000177ab9 */ /* 0x000fe20000000800 */
        /* <DEDUP_REMOVED lines=14> */
.L_x_545:
[----:B------:R-:W-:Y:S01]  /*1a1b0*/  UISETP.NE.AND UP0, UPT, UR45, URZ, UPT ;  /* 0x0000003f2d00728c */ /* 0x000fe2000bf05270 */
[----:B------:R-:W-:Y:S01]  /*1a1c0*/  IMAD.MOV.U32 R0, RZ, RZ, 0x1 ;  /* 0x00000001ff007424 */ /* 0x000fe200078e00ff */
[----:B------:R-:W-:Y:S02]  /*1a1d0*/  USHF.R.U64 UR4, UR6, UR22, UR8 ;  /* 0x0000001606047299 */ /* 0x000fe40008001208 */
[----:B------:R-:W-:Y:S02]  /*1a1e0*/  ULOP3.LUT UR41, UR15, UR41, URZ, 0xc0, !UPT ;  /* 0x000000290f297292 */ /* 0x000fe4000f8ec03f */
[----:B------:R-:W-:Y:S02]  /*1a1f0*/  UIADD3 UR5, -UR4, URZ, URZ ;  /* 0x0000003f04057290 */ /* 0x000fe4000fffe13f */
[----:B------:R-:W-:Y:S02]  /*1a200*/  UIMAD UR41, UR24, UR4, UR41 ;  /* 0x00000004182972a4 */ /* 0x000fe4000f8e0229 */
[----:B------:R-:W-:-:S02]  /*1a210*/  ULOP3.LUT UR16, UR16, UR20, URZ, 0xc0, !UPT ;  /* 0x0000001410107292 */ /* 0x000fc4000f8ec03f */
[----:B------:R-:W-:Y:S02]  /*1a220*/  @UP0 UIMAD UR21, UR25, UR19, UR18 ;  /* 0x00000013191502a4 */ /* 0x000fe4000f8e0212 */
[----:B------:R-:W-:-:S03]  /*1a230*/  UIMAD UR4, UR5, UR23, UR17 ;  /* 0x00000017050472a4 */ /* 0x000fc6000f8e0211 */
[----:B------:R-:W-:Y:S01]  /*1a240*/  ULDC UR5, c[0x0][0x610] ;  /* 0x0001840000057ab9 */ /* 0x000fe20000000800 */
[----:B------:R-:W-:Y:S02]  /*1a250*/  UIMAD UR4, UR4, UR7, UR16 ;  /* 0x00000007040472a4 */ /* 0x000fe4000f8e0210 */
[----:B------:R-:W-:-:S04]  /*1a260*/  UIMAD UR41, UR41, UR5, UR21 ;  /* 0x00000005292972a4 */ /* 0x000fc8000f8e0215 */
[----:B------:R-:W-:Y:S02]  /*1a270*/  USEL UR42, UR4, UR41, !UP0 ;  /* 0x00000029042a7287 */ /* 0x000fe4000c000000 */
[----:B------:R-:W-:-:S12]  /*1a280*/  USEL UR41, UR41, UR4, !UP0 ;  /* 0x0000000429297287 */ /* 0x000fd8000c000000 */
.L_x_543:
[----:B------:R-:W-:-:S13]  /*1a290*/  LOP3.LUT P0, RZ, R0, 0xff, RZ, 0xc0, !PT ;  /* 0x000000ff00ff7812 */ /* 0x000fda000780c0ff */
[----:B------:R-:W-:Y:S05]  /*1a2a0*/  @P0 BRA `(.L_x_546) ;  /* 0xfffffe7000380947 */ /* 0x000fea000383ffff */
[----:B------:R-:W-:Y:S05]  /*1a2b0*/  EXIT ;  /* 0x000000000000794d */ /* 0x000fea0003800000 */
.L_x_7:
[----:B------:R-:W2:Y:S01]  /*1a2c0*/  LDL R5, [R1+0x204] ;  /* 0x0002040001057983 */ /* 0x000ea20000100800 */
[----:B------:R-:W-:-:S03]  /*1a2d0*/  ULDC.64 UR4, c[0x0][0x650] ;  /* 0x0001940000047ab9 */ /* 0x000fc60000000a00 */
[----:B------:R-:W3:Y:S01]  /*1a2e0*/  LDL R4, [R1+0x200] ;  /* 0x0002000001047983 */ /* 0x000ee20000100800 */
[----:B------:R-:W-:Y:S01]  /*1a2f0*/  PRMT R0, RZ, 0x7610, R0 ;  /* 0x00007610ff007816 */ /* 0x000fe20000000000 */
[----:B------:R-:W-:Y:S01]  /*1a300*/  IMAD.MOV.U32 R2, RZ, RZ, -0x1 ;  /* 0xffffffffff027424 */ /* 0x000fe200078e00ff */
[----:B------:R-:W-:Y:S01]  /*1a310*/  MOV R3, 0xffffffff ;  /* 0xffffffff00037802 */ /* 0x000fe20000000f00 */
[----:B------:R-:W-:Y:S01]  /*1a320*/  IMAD.MOV.U32 R9, RZ, RZ, -0x1 ;  /* 0xffffffffff097424 */ /* 0x000fe200078e00ff */
[----:B--2---:R-:W-:-:S04]  /*1a330*/  ISETP.GE.U32.AND P0, PT, R5, UR4, PT ;  /* 0x0000000405007c0c */ /* 0x004fc8000bf06070 */
[----:B---3--:R-:W-:-:S13]  /*1a340*/  ISETP.GE.U32.AND.EX P0, PT, R4, UR5, PT, P0 ;  /* 0x0000000504007c0c */ /* 0x008fda000bf06100 */
        /* <DEDUP_REMOVED lines=21> */
.L_x_548:
[----:B------:R-:W-:Y:S01]  /*1a4a0*/  USHF.R.U64 UR4, UR14, UR19, UR15 ;  /* 0x000000130e047299 */ /* 0x000fe2000800120f */
[----:B------:R-:W-:Y:S01]  /*1a4b0*/  R2UR UR7, R4 ;  /* 0x00000000040772ca */ /* 0x000fe200000e0000 */
[----:B------:R-:W-:Y:S02]  /*1a4c0*/  USHF.R.U32.HI UR5, URZ, UR19, UR15 ;  /* 0x000000133f057299 */ /* 0x000fe4000801160f */
[----:B------:R-:W-:Y:S01]  /*1a4d0*/  UIADD3 UR13, UP0, URZ, -UR4, URZ ;  /* 0x800000043f0d7290 */ /* 0x000fe2000ff1e03f */
[----:B------:R-:W-:Y:S01]  /*1a4e0*/  ULDC.64 UR14, c[0x0][0x620] ;  /* 0x00018800000e7ab9 */ /* 0x000fe20000000a00 */
[----:B------:R-:W-:Y:S02]  /*1a4f0*/  UMOV UR6, UR20 ;  /* 0x0000001400067c82 */ /* 0x000fe40008000000 */
[----:B------:R-:W-:Y:S02]  /*1a500*/  UIADD3.X UR5, URZ, ~UR5, URZ, UP0, !UPT ;  /* 0x800000053f057290 */ /* 0x000fe400087fe43f */
[----:B------:R-:W-:-:S02]  /*1a510*/  UISETP.NE.AND UP1, UPT, UR45, URZ, UPT ;  /* 0x0000003f2d00728c */ /* 0x000fc4000bf25270 */
[----:B------:R-:W-:Y:S02]  /*1a520*/  UIMAD UR5, UR5, UR14, URZ ;  /* 0x0000000e050572a4 */ /* 0x000fe4000f8e023f */
[----:B------:R-:W-:Y:S02]  /*1a530*/  UIMAD.WIDE.U32 UR6, UR13, UR14, UR6 ;  /* 0x0000000e0d0672a5 */ /* 0x000fe4000f8e0006 */
[----:B------:R-:W-:Y:S01]  /*1a540*/  UIMAD UR5, UR13, UR15, UR5 ;  /* 0x0000000f0d0572a4 */ /* 0x000fe2000f8e0205 */
[----:B------:R-:W-:Y:S02]  /*1a550*/  ULDC UR14, c[0x0][0x608] ;  /* 0x00018200000e7ab9 */ /* 0x000fe40000000800 */
[----:B------:R-:W-:Y:S01]  /*1a560*/  ULDC UR13, c[0x0][0x618] ;  /* 0x00018600000d7ab9 */ /* 0x000fe20000000800 */
[----:B------:R-:W-:Y:S01]  /*1a570*/  UIADD3 UR5, UR7, UR5, URZ ;  /* 0x0000000507057290 */ /* 0x000fe2000fffe03f */
[----:B------:R-:W-:Y:S01]  /*1a580*/  ULDC UR22, c[0x0][0x658] ;  /* 0x0001960000167ab9 */ /* 0x000fe20000000800 */
[----:B------:R-:W-:-:S02]  /*1a590*/  @UP1 UIMAD UR8, UR11, UR12, UR10 ;  /* 0x0000000c0b0812a4 */ /* 0x000fc4000f8e020a */
[----:B------:R-:W-:Y:S02]  /*1a5a0*/  USHF.R.U64 UR17, UR6, UR13, UR5 ;  /* 0x0000000d06117299 */ /* 0x000fe40008001205 */
[----:B------:R-:W-:Y:S01]  /*1a5b0*/  USHF.R.U32.HI UR5, URZ, UR13, UR5 ;  /* 0x0000000d3f057299 */ /* 0x000fe20008011605 */
[----:B------:R-:W-:Y:S01]  /*1a5c0*/  ULDC.64 UR6, c[0x0][0x640] ;  /* 0x0001900000067ab9 */ /* 0x000fe20000000a00 */
[----:B------:R-:W-:Y:S01]  /*1a5d0*/  UMOV UR10, 0xffffffff ;  /* 0xffffffff000a7882 */ /* 0x000fe20000000000 */
[----:B------:R-:W-:Y:S01]  /*1a5e0*/  ISETP.NE.U32.AND P0, PT, RZ, UR6, PT ;  /* 0x00000006ff007c0c */ /* 0x000fe2000bf05070 */
[----:B------:R-:W-:Y:S02]  /*1a5f0*/  USHF.R.U64 UR18, UR17, UR14, UR5 ;  /* 0x0000000e11127299 */ /* 0x000fe40008001205 */
[----:B------:R-:W-:Y:S01]  /*1a600*/  USHF.R.U32.HI UR5, URZ, UR14, UR5 ;  /* 0x0000000e3f057299 */ /* 0x000fe20008011605 */
[----:B------:R-:W-:Y:S01]  /*1a610*/  ISETP.NE.AND.EX P0, PT, RZ, UR7, PT, P0 ;  /* 0x00000007ff007c0c */ /* 0x000fe2000bf05300 */
[----:B------:R-:W-:-:S02]  /*1a620*/  USHF.L.U32 UR11, UR10, UR22, URZ ;  /* 0x000000160a0b7299 */ /* 0x000fc4000800063f */
[----:B------:R-:W-:Y:S01]  /*1a630*/  USHF.R.U64 UR19, UR18, UR22, UR5 ;  /* 0x0000001612137299 */ /* 0x000fe20008001205 */
[----:B------:R-:W-:Y:S01]  /*1a640*/  ULDC UR20, c[0x0][0x600] ;  /* 0x0001800000147ab9 */ /* 0x000fe20000000800 */
[----:B------:R-:W-:Y:S02]  /*1a650*/  USHF.R.U32.HI UR10, URZ, UR22, UR5 ;  /* 0x000000163f0a7299 */ /* 0x000fe40008011605 */
[----:B------:R-:W-:Y:S02]  /*1a660*/  UIADD3 UR21, UR20, -0x1, URZ ;  /* 0xffffffff14157890 */ /* 0x000fe4000fffe03f */
[----:B------:R-:W-:Y:S01]  /*1a670*/  ULOP3.LUT UR26, URZ, UR11, URZ, 0x33, !UPT ;  /* 0x0000000b3f1a7292 */ /* 0x000fe2000f8e333f */
        /* <DEDUP_REMOVED lines=17> */
.L_x_549:
[----:B------:R-:W-:Y:S01]  /*1a790*/  USHF.R.U64 UR6, UR5, UR23, UR10 ;  /* 0x0000001705067299 */ /* 0x000fe2000800120a */
[----:B------:R-:W-:Y:S01]  /*1a7a0*/  IMAD.MOV.U32 R0, RZ, RZ, 0x1 ;  /* 0x00000001ff007424 */ /* 0x000fe200078e00ff */
[----:B------:R-:W-:Y:S01]  /*1a7b0*/  USHF.L.U32 UR25, UR25, UR22, URZ ;  /* 0x0000001619197299 */ /* 0x000fe2000800063f */
[----:B------:R-:W-:Y:S01]  /*1a7c0*/  IMAD.U32 R9, RZ, RZ, UR4 ;  /* 0x00000004ff097e24 */ /* 0x000fe2000f8e00ff */
[----:B------:R-:W-:Y:S02]  /*1a7d0*/  ULOP3.LUT UR5, UR18, UR26, URZ, 0xc0, !UPT ;  /* 0x0000001a12057292 */ /* 0x000fe4000f8ec03f */
[----:B------:R-:W-:Y:S02]  /*1a7e0*/  UIADD3 UR7, -UR6, URZ, URZ ;  /* 0x0000003f06077290 */ /* 0x000fe4000fffe13f */
[----:B------:R-:W-:Y:S02]  /*1a7f0*/  UIMAD UR6, UR25, UR6, UR5 ;  /* 0x00000006190672a4 */ /* 0x000fe4000f8e0205 */
[----:B------:R-:W-:-:S02]  /*1a800*/  ULOP3.LUT UR17, UR17, UR21, URZ, 0xc0, !UPT ;  /* 0x0000001511117292 */ /* 0x000fc4000f8ec03f */
[----:B------:R-:W-:Y:S02]  /*1a810*/  UIMAD UR5, UR7, UR24, UR19 ;  /* 0x00000018070572a4 */ /* 0x000fe4000f8e0213 */
[----:B------:R-:W-:Y:S01]  /*1a820*/  UISETP.NE.AND UP0, UPT, UR45, URZ, UPT ;  /* 0x0000003f2d00728c */ /* 0x000fe2000bf05270 */
[----:B------:R-:W-:Y:S01]  /*1a830*/  ULDC UR7, c[0x0][0x610] ;  /* 0x0001840000077ab9 */ /* 0x000fe20000000800 */
[----:B------:R-:W-:Y:S02]  /*1a840*/  UIMAD UR5, UR5, UR20, UR17 ;  /* 0x00000014050572a4 */ /* 0x000fe4000f8e0211 */
[----:B------:R-:W-:-:S04]  /*1a850*/  UIMAD UR8, UR6, UR7, UR8 ;  /* 0x00000007060872a4 */ /* 0x000fc8000f8e0208 */
[----:B------:R-:W-:Y:S02]  /*1a860*/  USEL UR6, UR5, UR8, !UP0 ;  /* 0x0000000805067287 */ /* 0x000fe4000c000000 */
[----:B------:R-:W-:-:S04]  /*1a870*/  USEL UR8, UR8, UR5, !UP0 ;  /* 0x0000000508087287 */ /* 0x000fc8000c000000 */
[----:B------:R-:W-:Y:S02]  /*1a880*/  MOV R3, UR6 ;  /* 0x0000000600037c02 */ /* 0x000fe40008000f00 */
[----:B------:R-:W-:-:S07]  /*1a890*/  IMAD.U32 R2, RZ, RZ, UR8 ;  /* 0x00000008ff027e24 */ /* 0x000fce000f8e00ff */
.L_x_547:
[----:B------:R-:W-:-:S08]  /*1a8a0*/  NOP ;  /* 0x0000000000007918 */ /* 0x000fd00000000000 */
[----:B0-----:R-:W0:-:S00]  /*1a8b0*/  USETMAXREG.DEALLOC.CTAPOOL 0x18 ;  /* 0x00000018000079c8 */ /* 0x001e0000080e0500 */
[----:B------:R-:W-:-:S13]  /*1a8c0*/  ISETP.NE.AND P0, PT, RZ, UR9, PT ;  /* 0x00000009ff007c0c */ /* 0x000fda000bf05270 */
[----:B------:R-:W-:Y:S05]  /*1a8d0*/  @P0 EXIT ;  /* 0x000000000000094d */ /* 0x000fea0003800000 */
[----:B0-----:R-:W-:Y:S01]  /*1a8e0*/  LOP3.LUT P0, RZ, R0, 0xff, RZ, 0xc0, !PT ;  /* 0x000000ff00ff7812 */ /* 0x001fe2000780c0ff */
[----:B------:R-:W-:Y:S02]  /*1a8f0*/  IMAD.MOV.U32 R0, RZ, RZ, 0x1 ;  /* 0x00000001ff007424 */ /* 0x000fe400078e00ff */
[----:B------:R-:W-:-:S10]  /*1a900*/  IMAD.MOV.U32 R6, RZ, RZ, RZ ;  /* 0x000000ffff067224 */ /* 0x000fd400078e00ff */
[----:B------:R-:W-:Y:S05]  /*1a910*/  @!P0 BRA `(.L_x_550) ;  /* 0x0000000c00b08947 */ /* 0x000fea0003800000 */
[----:B------:R-:W0:Y:S01]  /*1a920*/  S2UR UR6, SR_CgaCtaId ;  /* 0x00000000000679c3 */ /* 0x000e220000008800 */
[----:B------:R-:W-:Y:S01]  /*1a930*/  ULDC UR4, c[0x0][0x28c] ;  /* 0x0000a30000047ab9 */ /* 0x000fe20000000800 */
[----:B------:R-:W-:Y:S01]  /*1a940*/  ULDC UR5, c[0x0][0x600] ;  /* 0x0001800000057ab9 */ /* 0x000fe20000000800 */
[----:B------:R-:W-:Y:S01]  /*1a950*/  UIADD3 UR11, UR4, 0x3f, URZ ;  /* 0x0000003f040b7890 */ /* 0x000fe2000fffe03f */
[----:B------:R-:W-:Y:S01]  /*1a960*/  BSSY B0, `(.L_x_550) ;  /* 0x00000e7000007945 */ /* 0x000fe20003800000 */
[----:B------:R-:W-:Y:S01]  /*1a970*/  ULDC UR9, c[0x0][0x658] ;  /* 0x0001960000097ab9 */ /* 0x000fe20000000800 */
[----:B------:R-:W-:Y:S01]  /*1a980*/  UMOV UR10, 0xffffffff ;  /* 0xffffffff000a7882 */ /* 0x000fe20000000000 */
[----:B------:R-:W-:Y:S01]  /*1a990*/  UMOV UR14, 0x1 ;  /* 0x00000001000e7882 */ /* 0x000fe20000000000 */
[----:B------:R-:W-:Y:S01]  /*1a9a0*/  USHF.R.S32.HI UR12, URZ, 0x1f, UR11 ;  /* 0x0000001f3f0c7899 */ /* 0x000fe2000801140b */
[----:B------:R-:W-:Y:S01]  /*1a9b0*/  MOV R8, 0x1 ;  /* 0x0000000100087802 */ /* 0x000fe20000000f00 */
[----:B------:R-:W-:Y:S01]  /*1a9c0*/  ULDC UR7, c[0x0][0xc] ;  /* 0x0000030000077ab9 */ /* 0x000fe20000000800 */
[----:B------:R-:W-:Y:S01]  /*1a9d0*/  UIADD3 UR4, UR5, -0x1, URZ ;  /* 0xffffffff05047890 */ /* 0x000fe2000fffe03f */
[----:B------:R-:W-:Y:S01]  /*1a9e0*/  IMAD.MOV.U32 R0, RZ, RZ, 0x1 ;  /* 0x00000001ff007424 */ /* 0x000fe200078e00ff */
[----:B------:R-:W-:Y:S01]  /*1a9f0*/  USHF.L.U32 UR16, UR10, UR9, URZ ;  /* 0x000000090a107299 */ /* 0x000fe2000800063f */
[----:B------:R-:W-:Y:S01]  /*1aa00*/  IMAD.MOV.U32 R6, RZ, RZ, RZ ;  /* 0x000000ffff067224 */ /* 0x000fe200078e00ff */
[----:B------:R-:W-:Y:S01]  /*1aa10*/  USHF.L.U32 UR5, UR14, UR9, URZ ;  /* 0x000000090e057299 */ /* 0x000fe2000800063f */
[----:B------:R-:W-:Y:S01]  /*1aa20*/  ULDC UR10, c[0x0][0x10] ;  /* 0x00000400000a7ab9 */ /* 0x000fe20000000800 */
[----:B------:R-:W-:Y:S01]  /*1aa30*/  ULEA.HI UR12, UR12, UR11, URZ, 0x6 ;  /* 0x0000000b0c0c7291 */ /* 0x000fe2000f8f303f */
[----:B------:R-:W-:Y:S01]  /*1aa40*/  UMOV UR20, 0x5 ;  /* 0x0000000500147882 */ /* 0x000fe20000000000 */
[----:B------:R-:W-:-:S02]  /*1aa50*/  ULOP3.LUT UR27, UR40, 0x2, URZ, 0xfc, !UPT ;  /* 0x00000002281b7892 */ /* 0x000fc4000f8efc3f */
[----:B------:R-:W-:Y:S02]  /*1aa60*/  USHF.R.S32.HI UR17, URZ, 0x6, UR12 ;  /* 0x000000063f117899 */ /* 0x000fe4000801140c */
[----:B0-----:R-:W-:Y:S02]  /*1aa70*/  ULOP3.LUT UR8, UR6, 0x1, URZ, 0xc0, !UPT ;  /* 0x0000000106087892 */ /* 0x001fe4000f8ec03f */
[----:B------:R-:W-:Y:S02]  /*1aa80*/  USHF.R.U32.HI UR26, URZ, 0x1, UR6 ;  /* 0x000000013f1a7899 */ /* 0x000fe40008011606 */
[----:B------:R-:W-:Y:S02]  /*1aa90*/  USHF.L.U32 UR13, UR6, 0x7, URZ ;  /* 0x00000007060d7899 */ /* 0x000fe4000800063f */
[----:B------:R-:W-:Y:S02]  /*1aaa0*/  USHF.L.U32 UR25, UR6, 0xd, URZ ;  /* 0x0000000d06197899 */ /* 0x000fe4000800063f */
[----:B------:R-:W-:-:S02]  /*1aab0*/  ULOP3.LUT UR6, UR6, 0xfffffffe, URZ, 0xc0, !UPT ;  /* 0xfffffffe06067892 */ /* 0x000fc4000f8ec03f */
[----:B------:R-:W-:Y:S02]  /*1aac0*/  UISETP.GT.U32.AND UP0, UPT, UR8, 0xffff, UPT ;  /* 0x0000ffff0800788c */ /* 0x000fe4000bf04070 */
[----:B------:R-:W-:Y:S02]  /*1aad0*/  USHF.L.U32 UR18, UR14, UR6, URZ ;  /* 0x000000060e127299 */ /* 0x000fe4000800063f */
[----:B------:R-:W-:Y:S02]  /*1aae0*/  ULOP3.LUT UR9, UR6, 0x1, URZ, 0xfc, !UPT ;  /* 0x0000000106097892 */ /* 0x000fe4000f8efc3f */
[----:B------:R-:W-:Y:S02]  /*1aaf0*/  UIMAD.WIDE.U32 UR6, UR7, UR10, URZ ;  /* 0x0000000a070672a5 */ /* 0x000fe4000f8e003f */
[----:B------:R-:W-:Y:S01]  /*1ab00*/  USEL UR8, UR8, 0xffff, !UP0 ;  /* 0x0000ffff08087887 */ /* 0x000fe2000c000000 */
[----:B------:R-:W-:Y:S01]  /*1ab10*/  ULDC UR10, c[0x0][0x14] ;  /* 0x00000500000a7ab9 */ /* 0x000fe20000000800 */
[----:B------:R-:W-:-:S02]  /*1ab20*/  USHF.L.U32 UR9, UR14, UR9, URZ ;  /* 0x000000090e097299 */ /* 0x000fc4000800063f */
[----:B------:R-:W-:Y:S02]  /*1ab30*/  UIMAD.WIDE.U32 UR22, UR6, UR10, URZ ;  /* 0x0000000a061672a5 */ /* 0x000fe4000f8e003f */
[----:B------:R-:W-:Y:S02]  /*1ab40*/  UIMAD UR19, UR7, UR10, URZ ;  /* 0x0000000a071372a4 */ /* 0x000fe4000f8e023f */
[----:B------:R-:W-:Y:S02]  /*1ab50*/  ULOP3.LUT UR8, UR8, 0xffff, URZ, 0xc0, !UPT ;  /* 0x0000ffff08087892 */ /* 0x000fe4000f8ec03f */
[----:B------:R-:W-:Y:S02]  /*1ab60*/  ULOP3.LUT UR13, UR13, 0x80, URZ, 0xc0, !UPT ;  /* 0x000000800d0d7892 */ /* 0x000fe4000f8ec03f */
[----:B------:R-:W-:Y:S02]  /*1ab70*/  ULOP3.LUT UR16, URZ, UR16, URZ, 0x33, !UPT ;  /* 0x000000103f107292 */ /* 0x000fe4000f8e333f */
[----:B------:R-:W-:-:S02]  /*1ab80*/  ULOP3.LUT UR18, UR18, UR9, URZ, 0xfc, !UPT ;  /* 0x0000000912127292 */ /* 0x000fc4000f8efc3f */
[----:B------:R-:W-:Y:S02]  /*1ab90*/  UIADD3 UR19, UR23, UR19, URZ ;  /* 0x0000001317137290 */ /* 0x000fe4000fffe03f */
[----:B------:R-:W-:Y:S02]  /*1aba0*/  USHF.L.U32 UR20, UR20, UR8, URZ ;  /* 0x0000000814147299 */ /* 0x000fe4000800063f */
[----:B------:R-:W-:Y:S01]  /*1abb0*/  UIADD3 UR34, UR17, 0x1, URZ ;  /* 0x0000000111227890 */ /* 0x000fe2000fffe03f */
[----:B------:R-:W-:-:S11]  /*1abc0*/  ULDC.64 UR28, c[0x0][0x198] ;  /* 0x00006600001c7ab9 */ /* 0x000fd60000000a00 */
.L_x_561:
[----:B------:R-:W-:-:S03]  /*1abd0*/  UMOV UR6, 0xffffffff ;  /* 0xffffffff00067882 */ /* 0x000fc60000000000 */
[----:B------:R-:W-:Y:S05]  /*1abe0*/  BRA.DIV UR6, `(.L_x_551) ;  /* 0x0000000e06c47947 */ /* 0x000fea000b800000 */
[----:B------:R-:W-:-:S13]  /*1abf0*/  ELECT P6, URZ, PT ;  /* 0x00000000003f782f */ /* 0x000fda00038c0000 */
.L_x_571:
[----:B------:R-:W0:Y:S01]  /*1ac00*/  LDC R4, c[0x0][0x28c] ;  /* 0x0000a300ff047b82 */ /* 0x000e220000000800 */
[----:B------:R-:W-:Y:S01]  /*1ac10*/  BSSY B1, `(.L_x_552) ;  /* 0x000003e000017945 */ /* 0x000fe20003800000 */
[----:B0-----:R-:W-:-:S13]  /*1ac20*/  ISETP.LT.OR P6, PT, R4, 0x1, !P6 ;  /* 0x000000010400780c */ /* 0x001fda00077c1670 */
[----:B------:R-:W-:Y:S05]  /*1ac30*/  @P6 BRA `(.L_x_553) ;  /* 0x0000000000ec6947 */ /* 0x000fea0003800000 */
[----:B------:R-:W-:Y:S01]  /*1ac40*/  LEA R4, R2, UR26, 0x1 ;  /* 0x0000001a02047c11 */ /* 0x000fe2000f8e08ff */
[----:B------:R-:W-:Y:S01]  /*1ac50*/  IMAD.U32 R14, RZ, RZ, UR34 ;  /* 0x00000022ff0e7e24 */ /* 0x000fe2000f8e00ff */
[----:B------:R-:W-:Y:S01]  /*1ac60*/  LEA R2, R3, UR13, 0x8 ;  /* 0x0000000d03027c11 */ /* 0x000fe2000f8e40ff */
[----:B------:R-:W-:Y:S01]  /*1ac70*/  IMAD.MOV.U32 R3, RZ, RZ, R0 ;  /* 0x000000ffff037224 */ /* 0x000fe200078e0000 */
[----:B------:R-:W-:Y:S01]  /*1ac80*/  MOV R12, RZ ;  /* 0x000000ff000c7202 */ /* 0x000fe20000000f00 */
[----:B------:R-:W-:Y:S02]  /*1ac90*/  IMAD.SHL.U32 R11, R4, 0x80, RZ ;  /* 0x00000080040b7824 */ /* 0x000fe400078e00ff */
[----:B------:R-:W-:-:S07]  /*1aca0*/  IMAD.MOV.U32 R4, RZ, RZ, R6 ;  /* 0x000000ffff047224 */ /* 0x000fce00078e0006 */
.L_x_556:
[----:B------:R-:W0:Y:S01]  /*1acb0*/  S2R R10, SR_CgaCtaId ;  /* 0x00000000000a7919 */ /* 0x000e220000008800 */
[----:B------:R-:W-:Y:S01]  /*1acc0*/  MOV R5, 0x400 ;  /* 0x0000040000057802 */ /* 0x000fe20000000f00 */
[----:B------:R-:W1:Y:S03]  /*1acd0*/  S2R R7, SR_TID.X ;  /* 0x0000000000077919 */ /* 0x000e660000002100 */
[----:B0-----:R-:W-:Y:S02]  /*1ace0*/  LEA R13, R10, R5, 0x18 ;  /* 0x000000050a0d7211 */ /* 0x001fe400078ec0ff */
[----:B------:R-:W-:Y:S02]  /*1acf0*/  SHF.L.U32 R5, R3, 0x1f, RZ ;  /* 0x0000001f03057819 */ /* 0x000fe400000006ff */
[----:B------:R-:W-:Y:S02]  /*1ad00*/  LEA R10, R4, R13, 0x3 ;  /* 0x0000000d040a7211 */ /* 0x000fe400078e18ff */
[----:B-1----:R-:W-:-:S02]  /*1ad10*/  LOP3.LUT P1, RZ, R7, 0x7f, RZ, 0xc0, !PT ;  /* 0x0000007f07ff7812 */ /* 0x002fc4000782c0ff */
[----:B------:R-:W0:Y:S11]  /*1ad20*/  SYNCS.PHASECHK.TRANS64.TRYWAIT P0, [R10+URZ+0x18], R5 ;  /* 0x000018050a0075a7 */ /* 0x000e36000800017f */
[----:B------:R-:W1:Y:S01]  /*1ad30*/  @!P1 LDC R7, c[0x0][0x500] ;  /* 0x00014000ff079b82 */ /* 0x000e620000000800 */
[----:B0-----:R-:W-:Y:S05]  /*1ad40*/  @!P0 BRA `(.L_x_554) ;  /* 0x0000000c008c8947 */ /* 0x001fea0003800000 */
.L_x_572:
[----:B------:R-:W-:Y:S01]  /*1ad50*/  UPRMT UR6, UR27, 0x9910, URZ ;  /* 0x000099101b067896 */ /* 0x000fe2000800003f */
[----:B-1----:R1:W-:Y:S03]  /*1ad60*/  @!P1 SYNCS.ARRIVE.TRANS64 RZ, [R10+URZ], R7 ;  /* 0x000000070aff99a7 */ /* 0x0023e6000800003f */
[----:B------:R-:W-:-:S06]  /*1ad70*/  UISETP.NE.AND UP0, UPT, UR6, 0x2, UPT ;  /* 0x000000020600788c */ /* 0x000fcc000bf05270 */
[----:B------:R-:W-:-:S13]  /*1ad80*/  PLOP3.LUT P0, PT, PT, PT, UP0, 0x80, 0x0 ;  /* 0x000000000000781c */ /* 0x000fda0003f0f008 */
[----:B-1----:R-:W-:Y:S05]  /*1ad90*/  @P0 BRA `(.L_x_555) ;  /* 0x0000000000040947 */ /* 0x002fea0003800000 */
[----:B------:R-:W-:Y:S01]  /*1ada0*/  BPT.TRAP 0x1 ;  /* 0x000000040000795c */ /* 0x000fe20000300000 */
.L_x_555:
[----:B------:R-:W-:Y:S01]  /*1adb0*/  R2UR UR7, R4 ;  /* 0x00000000040772ca */ /* 0x000fe200000e0000 */
[----:B------:R-:W-:Y:S01]  /*1adc0*/  VIADD R14, R14, 0xffffffff ;  /* 0xffffffff0e0e7836 */ /* 0x000fe20000000000 */
[----:B------:R-:W-:Y:S01]  /*1add0*/  R2UR UR11, R13 ;  /* 0x000000000d0b72ca */ /* 0x000fe200000e0000 */
[----:B------:R-:W-:Y:S01]  /*1ade0*/  UIADD3 UR6, UP0, UR28, 0xf0, URZ ;  /* 0x000000f01c067890 */ /* 0x000fe2000ff1e03f */
[----:B------:R-:W-:Y:S01]  /*1adf0*/  R2UR UR30, R11 ;  /* 0x000000000b1e72ca */ /* 0x000fe200000e0000 */
[----:B------:R-:W-:Y:S01]  /*1ae00*/  UIADD3 UR32, UP1, UR28, 0x1f0, URZ ;  /* 0x000001f01c207890 */ /* 0x000fe2000ff3e03f */
[----:B------:R-:W-:Y:S01]  /*1ae10*/  R2UR UR9, R10 ;  /* 0x000000000a0972ca */ /* 0x000fe200000e0000 */
[----:B------:R-:W-:Y:S01]  /*1ae20*/  UPRMT UR21, URZ, 0x5410, UR20 ;  /* 0x000054103f157896 */ /* 0x000fe20008000014 */
[----:B------:R-:W-:Y:S01]  /*1ae30*/  R2UR UR10, R12 ;  /* 0x000000000c0a72ca */ /* 0x000fe200000e0000 */
[----:B------:R-:W-:Y:S01]  /*1ae40*/  VIADD R4, R4, 0x1 ;  /* 0x0000000104047836 */ /* 0x000fe20000000000 */
[----:B------:R-:W-:Y:S01]  /*1ae50*/  R2UR UR12, R9 ;  /* 0x00000000090c72ca */ /* 0x000fe200000e0000 */
[----:B------:R-:W-:Y:S01]  /*1ae60*/  UPRMT UR35, URZ, 0x5410, UR18 ;  /* 0x000054103f237896 */ /* 0x000fe20008000012 */
[----:B------:R-:W-:Y:S01]  /*1ae70*/  R2UR UR31, R2 ;  /* 0x00000000021f72ca */ /* 0x000fe200000e0000 */
[----:B------:R-:W-:Y:S01]  /*1ae80*/  USHF.L.U32 UR7, UR7, 0xe, URZ ;  /* 0x0000000e07077899 */ /* 0x000fe2000800063f */
[----:B------:R-:W-:Y:S01]  /*1ae90*/  ISETP.GT.AND P1, PT, R14, 0x1, PT ;  /* 0x000000010e00780c */ /* 0x000fe20003f24270 */
[----:B------:R-:W-:Y:S01]  /*1aea0*/  UIADD3.X UR33, URZ, UR29, URZ, UP1, !UPT ;  /* 0x0000001d3f217290 */ /* 0x000fe20008ffe43f */
[----:B------:R-:W-:Y:S01]  /*1aeb0*/  ISETP.NE.AND P0, PT, R4, 0x3, PT ;  /* 0x000000030400780c */ /* 0x000fe20003f05270 */
[----:B------:R-:W-:Y:S01]  /*1aec0*/  ULEA UR8, UR26, UR7, 0xd ;  /* 0x000000071a087291 */ /* 0x000fe2000f8e683f */
[----:B------:R-:W-:Y:S01]  /*1aed0*/  VIADD R12, R12, 0x40 ;  /* 0x000000400c0c7836 */ /* 0x000fe20000000000 */
[----:B------:R-:W-:Y:S01]  /*1aee0*/  ULOP3.LUT UR7, UR7, 0x2000, UR25, 0xf8, !UPT ;  /* 0x0000200007077892 */ /* 0x000fe2000f8ef819 */
[----:B0-----:R-:W-:Y:S01]  /*1aef0*/  SEL R10, RZ, 0x1, P0 ;  /* 0x00000001ff0a7807 */ /* 0x001fe20000000000 */
[----:B------:R-:W-:Y:S01]  /*1af00*/  ULEA UR8, UR8, UR11, 0x1 ;  /* 0x0000000b08087291 */ /* 0x000fe2000f8e083f */
[----:B------:R-:W-:Y:S01]  /*1af10*/  SEL R4, R4, RZ, P0 ;  /* 0x000000ff04047207 */ /* 0x000fe20000000000 */
[----:B------:R-:W-:Y:S01]  /*1af20*/  ULEA UR11, UR7, UR11, 0x1 ;  /* 0x0000000b070b7291 */ /* 0x000fe2000f8e083f */
[----:B------:R-:W-:Y:S01]  /*1af30*/  LOP3.LUT R3, R3, R10, RZ, 0x3c, !PT ;  /* 0x0000000a03037212 */ /* 0x000fe200078e3cff */
[----:B------:R-:W-:-:S02]  /*1af40*/  UIADD3 UR8, UR8, 0x100, URZ ;  /* 0x0000010008087890 */ /* 0x000fc4000fffe03f */
[----:B------:R-:W-:Y:S02]  /*1af50*/  UIADD3.X UR7, URZ, UR29, URZ, UP0, !UPT ;  /* 0x0000001d3f077290 */ /* 0x000fe400087fe43f */
[----:B------:R-:W-:Y:S01]  /*1af60*/  UIADD3 UR24, UR11, 0x18100, URZ ;  /* 0x000181000b187890 */ /* 0x000fe2000fffe03f */
[----:B------:R-:W-:Y:S01]  /*1af70*/  UMOV UR14, 0x0 ;  /* 0x00000000000e7882 */ /* 0x000fe20000000000 */
[----:B------:R-:W-:Y:S01]  /*1af80*/  UMOV UR15, 0x10000000 ;  /* 0x10000000000f7882 */ /* 0x000fe20000000000 */
[----:B------:R-:W-:-:S04]  /*1af90*/  UMOV UR11, UR30 ;  /* 0x0000001e000b7c82 */ /* 0x000fc80008000000 */
[----:B------:R0:W-:Y:S02]  /*1afa0*/  UTMALDG.3D.MULTICAST [UR8], [UR6], UR21, desc[UR14] ;  /* 0x00000e08060073b4 */ /* 0x0001e40008011815 */
[----:B0-----:R-:W-:Y:S01]  /*1afb0*/  UMOV UR8, UR24 ;  /* 0x0000001800087c82 */ /* 0x001fe20008000000 */
[----:B------:R-:W-:Y:S02]  /*1afc0*/  UMOV UR11, UR31 ;  /* 0x0000001f000b7c82 */ /* 0x000fe40008000000 */
[----:B------:R0:W-:Y:S02]  /*1afd0*/  UTMALDG.3D.MULTICAST [UR8], [UR32], UR35, desc[UR14] ;  /* 0x00000e08200073b4 */ /* 0x0001e40008011823 */
[----:B0-----:R-:W-:Y:S05]  /*1afe0*/  @P1 BRA `(.L_x_556) ;  /* 0xfffffffc00301947 */ /* 0x001fea000383ffff */
.L_x_553:
[----:B------:R-:W-:Y:S05]  /*1aff0*/  BSYNC B1 ;  /* 0x0000000000017941 */ /* 0x000fea0003800000 */
.L_x_552:
[----:B------:R-:W2:Y:S01]  /*1b000*/  LDL.LU R15, [R1+0x200] ;  /* 0x00020000010f7983 */ /* 0x000ea20000300800 */
[----:B------:R-:W-:Y:S01]  /*1b010*/  LOP3.LUT P0, RZ, R8, 0xff, RZ, 0xc0, !PT ;  /* 0x000000ff08ff7812 */ /* 0x000fe2000780c0ff */
[----:B------:R-:W-:Y:S02]  /*1b020*/  ULDC.64 UR6, c[0x0][0x650] ;  /* 0x0001940000067ab9 */ /* 0x000fe40000000a00 */
[----:B------:R-:W3:Y:S01]  /*1b030*/  LDL.LU R13, [R1+0x204] ;  /* 0x00020400010d7983 */ /* 0x000ee20000300800 */
[----:B------:R-:W-:Y:S01]  /*1b040*/  IADD3 R6, R6, UR17, RZ ;  /* 0x0000001106067c10 */ /* 0x000fe2000fffe0ff */
[----:B------:R-:W-:Y:S01]  /*1b050*/  UISETP.GE.U32.AND UP0, UPT, UR17, 0x3, UPT ;  /* 0x000000031100788c */ /* 0x000fe2000bf06070 */
[----:B------:R-:W-:Y:S01]  /*1b060*/  BSSY B1, `(.L_x_557) ;  /* 0x0000074000017945 */ /* 0x000fe20003800000 */
[----:B------:R-:W-:Y:S02]  /*1b070*/  MOV R9, 0xffffffff ;  /* 0xffffffff00097802 */ /* 0x000fe40000000f00 */
[----:B------:R-:W-:-:S02]  /*1b080*/  PRMT R4, RZ, 0x7610, R4 ;  /* 0x00007610ff047816 */ /* 0x000fc40000000004 */
[----:B------:R-:W-:Y:S02]  /*1b090*/  PLOP3.LUT P1, PT, PT, PT, UP0, 0x80, 0x0 ;  /* 0x000000000000781c */ /* 0x000fe40003f2f008 */
[----:B------:R-:W0:Y:S01]  /*1b0a0*/  @P0 S2R R3, SR_CgaCtaId ;  /* 0x0000000000030919 */ /* 0x000e220000008800 */
[----:B------:R-:W-:Y:S02]  /*1b0b0*/  @P0 MOV R2, 0x400 ;  /* 0x0000040000020802 */ /* 0x000fe40000000f00 */
[----:B------:R-:W-:Y:S02]  /*1b0c0*/  PRMT R8, RZ, 0x7610, R8 ;  /* 0x00007610ff087816 */ /* 0x000fe40000000008 */
[----:B0-----:R-:W-:-:S04]  /*1b0d0*/  @P0 LEA R2, R3, R2, 0x18 ;  /* 0x0000000203020211 */ /* 0x001fc800078ec0ff */
[----:B------:R0:W-:Y:S01]  /*1b0e0*/  @P0 SYNCS.ARRIVE.TRANS64.A1T0 RZ, [R2+URZ+0x48], RZ ;  /* 0x000048ff02ff09a7 */ /* 0x0001e2000810003f */
[----:B------:R-:W-:Y:S01]  /*1b0f0*/  ISETP.GT.U32.AND P0, PT, R6, 0x2, PT ;  /* 0x000000020600780c */ /* 0x000fe20003f04070 */
[----:B0-----:R-:W-:-:S05]  /*1b100*/  IMAD.U32 R2, RZ, RZ, UR17 ;  /* 0x00000011ff027e24 */ /* 0x001fca000f8e00ff */
[----:B------:R-:W-:Y:S01]  /*1b110*/  ISETP.LT.U32.AND P0, PT, R2, 0x3, P0 ;  /* 0x000000030200780c */ /* 0x000fe20000701070 */
[----:B------:R-:W-:-:S04]  /*1b120*/  IMAD.WIDE.U32 R2, R6, -0x55555555, RZ ;  /* 0xaaaaaaab06027825 */ /* 0x000fc800078e00ff */
[----:B------:R-:W-:Y:S01]  /*1b130*/  IMAD.MOV.U32 R2, RZ, RZ, -0x1 ;  /* 0xffffffffff027424 */ /* 0x000fe200078e00ff */
[----:B------:R-:W-:Y:S02]  /*1b140*/  SHF.R.U32.HI R5, RZ, 0x1, R3 ;  /* 0x00000001ff057819 */ /* 0x000fe40000011603 */
[----:B------:R-:W-:-:S03]  /*1b150*/  SEL R3, RZ, 0x1, !P0 ;  /* 0x00000001ff037807 */ /* 0x000fc60004000000 */
[----:B------:R-:W-:Y:S01]  /*1b160*/  IMAD R6, R5, -0x3, R6 ;  /* 0xfffffffd05067824 */ /* 0x000fe200078e0206 */
[----:B------:R-:W-:Y:S01]  /*1b170*/  LOP3.LUT R0, R0, R3, RZ, 0x3c, !PT ;  /* 0x0000000300007212 */ /* 0x000fe200078e3cff */
[----:B------:R-:W-:-:S03]  /*1b180*/  IMAD.MOV.U32 R3, RZ, RZ, -0x1 ;  /* 0xffffffffff037424 */ /* 0x000fc600078e00ff */
[----:B------:R-:W-:Y:S02]  /*1b190*/  @P1 LOP3.LUT R0, R0, 0x1, R5, 0x78, !PT ;  /* 0x0000000100001812 */ /* 0x000fe400078e7805 */
[----:B---3--:R-:W-:-:S04]  /*1b1a0*/  IADD3 R13, P0, R13, UR22, RZ ;  /* 0x000000160d0d7c10 */ /* 0x008fc8000ff1e0ff */
[----:B--2---:R-:W-:Y:S01]  /*1b1b0*/  IADD3.X R15, R15, UR19, RZ, P0, !PT ;  /* 0x000000130f0f7c10 */ /* 0x004fe200087fe4ff */
[----:B------:R0:W-:Y:S01]  /*1b1c0*/  STL [R1+0x204], R13 ;  /* 0x0002040d01007387 */ /* 0x0001e20000100800 */
[----:B------:R-:W-:-:S03]  /*1b1d0*/  ISETP.GE.U32.AND P0, PT, R13, UR6, PT ;  /* 0x000000060d007c0c */ /* 0x000fc6000bf06070 */
[----:B------:R0:W-:Y:S01]  /*1b1e0*/  STL [R1+0x200], R15 ;  /* 0x0002000f01007387 */ /* 0x0001e20000100800 */
[----:B------:R-:W-:-:S13]  /*1b1f0*/  ISETP.GE.U32.AND.EX P0, PT, R15, UR7, PT, P0 ;  /* 0x000000070f007c0c */ /* 0x000fda000bf06100 */
[----:B0-----:R-:W-:Y:S05]  /*1b200*/  @P0 BRA `(.L_x_558) ;  /* 0x0000000400640947 */ /* 0x001fea0003800000 */
[----:B------:R-:W0:Y:S01]  /*1b210*/  S2R R7, SR_CTAID.X ;  /* 0x0000000000077919 */ /* 0x000e220000002500 */
[----:B------:R-:W-:Y:S01]  /*1b220*/  ULDC UR6, c[0x0][0x150] ;  /* 0x0000540000067ab9 */ /* 0x000fe20000000800 */
[----:B------:R-:W1:Y:S01]  /*1b230*/  LDC R4, c[0x0][0x144] ;  /* 0x00005100ff047b82 */ /* 0x000e620000000800 */
[----:B------:R-:W-:Y:S01]  /*1b240*/  UISETP.NE.AND UP0, UPT, UR45, URZ, UPT ;  /* 0x0000003f2d00728c */ /* 0x000fe2000bf05270 */
[----:B------:R-:W2:Y:S01]  /*1b250*/  S2R R5, SR_CTAID.Y ;  /* 0x0000000000057919 */ /* 0x000ea20000002600 */
[----:B------:R-:W-:-:S04]  /*1b260*/  ULDC UR9, c[0x0][0x630] ;  /* 0x00018c0000097ab9 */ /* 0x000fc80000000800 */
[----:B------:R-:W-:Y:S01]  /*1b270*/  PLOP3.LUT P0, PT, PT, PT, UP0, 0x80, 0x0 ;  /* 0x000000000000781c */ /* 0x000fe20003f0f008 */
[----:B------:R-:W3:Y:S01]  /*1b280*/  LDC R10, c[0x0][0x148] ;  /* 0x00005200ff0a7b82 */ /* 0x000ee20000000800 */
[----:B0-----:R-:W-:Y:S02]  /*1b290*/  I2FP.F32.U32 R2, R7 ;  /* 0x0000000700027245 */ /* 0x001fe40000201000 */
[----:B--2---:R-:W-:-:S03]  /*1b2a0*/  I2FP.F32.U32 R3, R5 ;  /* 0x0000000500037245 */ /* 0x004fc60000201000 */
[----:B------:R-:W-:Y:S01]  /*1b2b0*/  FMUL R2, R2, UR6 ;  /* 0x0000000602027c20 */ /* 0x000fe20008400000 */
[----:B------:R-:W-:Y:S02]  /*1b2c0*/  ULDC UR6, c[0x0][0x154] ;  /* 0x0000550000067ab9 */ /* 0x000fe40000000800 */
[----:B------:R-:W-:Y:S01]  /*1b2d0*/  FMUL R9, R3, UR6 ;  /* 0x0000000603097c20 */ /* 0x000fe20008400000 */
[----:B------:R-:W-:Y:S02]  /*1b2e0*/  ULDC.64 UR6, c[0x0][0x628] ;  /* 0x00018a0000067ab9 */ /* 0x000fe40000000a00 */
[----:B------:R-:W0:Y:S08]  /*1b2f0*/  F2I.U32.TRUNC.NTZ R2, R2 ;  /* 0x0000000200027305 */ /* 0x000e30000020f000 */
[----:B------:R-:W2:Y:S01]  /*1b300*/  F2I.U32.TRUNC.NTZ R9, R9 ;  /* 0x0000000900097305 */ /* 0x000ea2000020f000 */
[----:B0-----:R-:W-:-:S02]  /*1b310*/  IMAD.MOV R3, RZ, RZ, -R2 ;  /* 0x000000ffff037224 */ /* 0x001fc400078e0a02 */
[----:B------:R-:W-:Y:S02]  /*1b320*/  IMAD.MOV.U32 R2, RZ, RZ, R13 ;  /* 0x000000ffff027224 */ /* 0x000fe400078e000d */
[----:B-1----:R-:W-:Y:S02]  /*1b330*/  IMAD R7, R4, R3, R7 ;  /* 0x0000000304077224 */ /* 0x002fe400078e0207 */
[----:B--2---:R-:W-:-:S04]  /*1b340*/  IMAD.MOV R3, RZ, RZ, -R9 ;  /* 0x000000ffff037224 */ /* 0x004fc800078e0a09 */
[----:B---3--:R-:W-:Y:S01]  /*1b350*/  @P0 IMAD R7, R10, R3, R5 ;  /* 0x000000030a070224 */ /* 0x008fe200078e0205 */
[----:B------:R-:W-:Y:S02]  /*1b360*/  ISETP.NE.U32.AND P0, PT, RZ, UR6, PT ;  /* 0x00000006ff007c0c */ /* 0x000fe4000bf05070 */
[----:B------:R-:W-:Y:S02]  /*1b370*/  MOV R3, R15 ;  /* 0x0000000f00037202 */ /* 0x000fe40000000f00 */
[----:B------:R-:W-:-:S13]  /*1b380*/  ISETP.NE.AND.EX P0, PT, RZ, UR7, PT, P0 ;  /* 0x00000007ff007c0c */ /* 0x000fda000bf05300 */
[----:B------:R-:W-:Y:S05]  /*1b390*/  @!P0 BRA `(.L_x_559) ;  /* 0x0000000000288947 */ /* 0x000fea0003800000 */
[----:B------:R-:W-:Y:S02]  /*1b3a0*/  ULDC UR8, c[0x0][0x634] ;  /* 0x00018d0000087ab9 */ /* 0x000fe40000000800 */
[----:B------:R-:W-:-:S05]  /*1b3b0*/  IADD3 R3, P0, R13, UR8, RZ ;  /* 0x000000080d037c10 */ /* 0x000fca000ff1e0ff */
[----:B------:R-:W-:-:S04]  /*1b3c0*/  IMAD.X R9, RZ, RZ, R15, P0 ;  /* 0x000000ffff097224 */ /* 0x000fc800000e060f */
[----:B------:R-:W-:-:S04]  /*1b3d0*/  IMAD.WIDE.U32 R4, R9, UR6, RZ ;  /* 0x0000000609047c25 */ /* 0x000fc8000f8e00ff */
[----:B------:R-:W-:-:S04]  /*1b3e0*/  IMAD.WIDE.U32 R4, P0, R3, UR7, R4 ;  /* 0x0000000703047c25 */ /* 0x000fc8000f800004 */
[----:B------:R-:W-:-:S04]  /*1b3f0*/  IMAD.WIDE.U32 R2, R3, UR6, RZ ;  /* 0x0000000603027c25 */ /* 0x000fc8000f8e00ff */
[----:B------:R-:W-:Y:S01]  /*1b400*/  IMAD.MOV.U32 R2, RZ, RZ, R5 ;  /* 0x000000ffff027224 */ /* 0x000fe200078e0005 */
[----:B------:R-:W-:Y:S01]  /*1b410*/  IADD3 RZ, P1, R3, R4, RZ ;  /* 0x0000000403ff7210 */ /* 0x000fe20007f3e0ff */
[----:B------:R-:W-:-:S04]  /*1b420*/  IMAD.X R3, RZ, RZ, RZ, P0 ;  /* 0x000000ffff037224 */ /* 0x000fc800000e06ff */
[----:B------:R-:W-:-:S08]  /*1b430*/  IMAD.WIDE.U32.X R2, R9, UR7, R2, P1 ;  /* 0x0000000709027c25 */ /* 0x000fd000088e0402 */
.L_x_559:
[--C-:B------:R-:W-:Y:S01]  /*1b440*/  SHF.R.U64 R9, R2, UR9, R3.reuse ;  /* 0x0000000902097c19 */ /* 0x100fe20008001203 */
[----:B------:R-:W-:Y:S01]  /*1b450*/  ULDC.64 UR6, c[0x0][0x620] ;  /* 0x0001880000067ab9 */ /* 0x000fe20000000a00 */
[----:B------:R-:W-:Y:S01]  /*1b460*/  SHF.R.U32.HI R2, RZ, UR9, R3 ;  /* 0x00000009ff027c19 */ /* 0x000fe20008011603 */
[----:B------:R-:W-:Y:S01]  /*1b470*/  IMAD.MOV.U32 R3, RZ, RZ, R15 ;  /* 0x000000ffff037224 */ /* 0x000fe200078e000f */
[----:B------:R-:W-:Y:S01]  /*1b480*/  IADD3 R11, P0, RZ, -R9, RZ ;  /* 0x80000009ff0b7210 */ /* 0x000fe20007f1e0ff */
[----:B------:R-:W-:-:S03]  /*1b490*/  ULDC.64 UR8, c[0x0][0x640] ;  /* 0x0001900000087ab9 */ /* 0x000fc60000000a00 */
[----:B------:R-:W-:Y:S02]  /*1b4a0*/  IADD3.X R2, RZ, ~R2, RZ, P0, !PT ;  /* 0x80000002ff027210 */ /* 0x000fe400007fe4ff */
[----:B------:R-:W-:-:S03]  /*1b4b0*/  ISETP.NE.U32.AND P0, PT, RZ, UR8, PT ;  /* 0x00000008ff007c0c */ /* 0x000fc6000bf05070 */
[----:B------:R-:W-:Y:S01]  /*1b4c0*/  IMAD R2, R2, UR6, RZ ;  /* 0x0000000602027c24 */ /* 0x000fe2000f8e02ff */
[----:B------:R-:W-:-:S03]  /*1b4d0*/  ISETP.NE.AND.EX P0, PT, RZ, UR9, PT, P0 ;  /* 0x00000009ff007c0c */ /* 0x000fc6000bf05300 */
[----:B------:R-:W-:Y:S02]  /*1b4e0*/  IMAD R5, R11, UR7, R2 ;  /* 0x000000070b057c24 */ /* 0x000fe4000f8e0202 */
[----:B------:R-:W-:-:S04]  /*1b4f0*/  IMAD.MOV.U32 R2, RZ, RZ, R13 ;  /* 0x000000ffff027224 */ /* 0x000fc800078e000d */
[----:B------:R-:W-:Y:S01]  /*1b500*/  IMAD.WIDE.U32 R2, R11, UR6, R2 ;  /* 0x000000060b027c25 */ /* 0x000fe2000f8e0002 */
[----:B------:R-:W-:-:S03]  /*1b510*/  ULDC UR6, c[0x0][0x618] ;  /* 0x0001860000067ab9 */ /* 0x000fc60000000800 */
[----:B------:R-:W-:-:S05]  /*1b520*/  IMAD.IADD R3, R3, 0x1, R5 ;  /* 0x0000000103037824 */ /* 0x000fca00078e0205 */
[--C-:B------:R-:W-:Y:S02]  /*1b530*/  SHF.R.U64 R10, R2, UR6, R3.reuse ;  /* 0x00000006020a7c19 */ /* 0x100fe40008001203 */
[----:B------:R-:W-:Y:S01]  /*1b540*/  SHF.R.U32.HI R3, RZ, UR6, R3 ;  /* 0x00000006ff037c19 */ /* 0x000fe20008011603 */
[----:B------:R-:W-:-:S03]  /*1b550*/  ULDC UR6, c[0x0][0x608] ;  /* 0x0001820000067ab9 */ /* 0x000fc60000000800 */
[--C-:B------:R-:W-:Y:S02]  /*1b560*/  SHF.R.U64 R12, R10, UR6, R3.reuse ;  /* 0x000000060a0c7c19 */ /* 0x100fe40008001203 */
[----:B------:R-:W-:Y:S01]  /*1b570*/  SHF.R.U32.HI R3, RZ, UR6, R3 ;  /* 0x00000006ff037c19 */ /* 0x000fe20008011603 */
[----:B------:R-:W-:-:S03]  /*1b580*/  ULDC UR6, c[0x0][0x658] ;  /* 0x0001960000067ab9 */ /* 0x000fc60000000800 */
[--C-:B------:R-:W-:Y:S02]  /*1b590*/  SHF.R.U32.HI R13, RZ, UR6, R3.reuse ;  /* 0x00000006ff0d7c19 */ /* 0x100fe40008011603 */
[----:B------:R-:W-:-:S03]  /*1b5a0*/  SHF.R.U64 R11, R12, UR6, R3 ;  /* 0x000000060c0b7c19 */ /* 0x000fc60008001203 */
[----:B------:R-:W-:Y:S01]  /*1b5b0*/  IMAD.MOV.U32 R3, RZ, RZ, R13 ;  /* 0x000000ffff037224 */ /* 0x000fe200078e000d */
[----:B------:R-:W-:Y:S01]  /*1b5c0*/  MOV R2, R11 ;  /* 0x0000000b00027202 */ /* 0x000fe20000000f00 */
[----:B------:R-:W-:Y:S06]  /*1b5d0*/  @!P0 BRA `(.L_x_560) ;  /* 0x0000000000288947 */ /* 0x000fec0003800000 */
[----:B------:R-:W-:Y:S02]  /*1b5e0*/  ULDC UR6, c[0x0][0x64c] ;  /* 0x0001930000067ab9 */ /* 0x000fe40000000800 */
[----:B------:R-:W-:-:S05]  /*1b5f0*/  IADD3 R3, P0, R11, UR6, RZ ;  /* 0x000000060b037c10 */ /* 0x000fca000ff1e0ff */
[----:B------:R-:W-:-:S04]  /*1b600*/  IMAD.X R13, RZ, RZ, R13, P0 ;  /* 0x000000ffff0d7224 */ /* 0x000fc800000e060d */
[----:B------:R-:W-:-:S04]  /*1b610*/  IMAD.WIDE.U32 R4, R13, UR8, RZ ;  /* 0x000000080d047c25 */ /* 0x000fc8000f8e00ff */
[----:B------:R-:W-:-:S04]  /*1b620*/  IMAD.WIDE.U32 R4, P0, R3, UR9, R4 ;  /* 0x0000000903047c25 */ /* 0x000fc8000f800004 */
[----:B------:R-:W-:Y:S01]  /*1b630*/  IMAD.WIDE.U32 R2, R3, UR8, RZ ;  /* 0x0000000803027c25 */ /* 0x000fe2000f8e00ff */
[----:B------:R-:W-:-:S04]  /*1b640*/  MOV R2, R5 ;  /* 0x0000000500027202 */ /* 0x000fc80000000f00 */
[----:B------:R-:W-:Y:S01]  /*1b650*/  IADD3 RZ, P1, R3, R4, RZ ;  /* 0x0000000403ff7210 */ /* 0x000fe20007f3e0ff */
[----:B------:R-:W-:-:S04]  /*1b660*/  IMAD.X R3, RZ, RZ, RZ, P0 ;  /* 0x000000ffff037224 */ /* 0x000fc800000e06ff */
[----:B------:R-:W-:-:S08]  /*1b670*/  IMAD.WIDE.U32.X R2, R13, UR9, R2, P1 ;  /* 0x000000090d027c25 */ /* 0x000fd000088e0402 */
.L_x_560:
[----:B------:R-:W-:Y:S01]  /*1b680*/  ULDC UR6, c[0x0][0x648] ;  /* 0x0001920000067ab9 */ /* 0x000fe20000000800 */
[----:B------:R-:W-:Y:S01]  /*1b690*/  LOP3.LUT R12, R12, UR16, RZ, 0xc0, !PT ;  /* 0x000000100c0c7c12 */ /* 0x000fe2000f8ec0ff */
[----:B------:R-:W-:Y:S01]  /*1b6a0*/  UISETP.NE.AND UP0, UPT, UR45, URZ, UPT ;  /* 0x0000003f2d00728c */ /* 0x000fe2000bf05270 */
[----:B------:R-:W-:Y:S01]  /*1b6b0*/  SHF.R.U64 R3, R2, UR6, R3 ;  /* 0x0000000602037c19 */ /* 0x000fe20008001203 */
[----:B------:R-:W-:Y:S01]  /*1b6c0*/  ULDC UR6, c[0x0][0x638] ;  /* 0x00018e0000067ab9 */ /* 0x000fe20000000800 */
[----:B------:R-:W-:-:S03]  /*1b6d0*/  IMAD.MOV.U32 R4, RZ, RZ, 0x1 ;  /* 0x00000001ff047424 */ /* 0x000fc600078e00ff */
[----:B------:R-:W-:Y:S01]  /*1b6e0*/  IMAD.MOV R2, RZ, RZ, -R3 ;  /* 0x000000ffff027224 */ /* 0x000fe200078e0a03 */
[----:B------:R-:W-:Y:S01]  /*1b6f0*/  PLOP3.LUT P0, PT, PT, PT, UP0, 0x40, 0x0 ;  /* 0x000000000000781c */ /* 0x000fe20003f0e808 */
[----:B------:R-:W-:Y:S01]  /*1b700*/  IMAD R12, R3, UR5, R12 ;  /* 0x00000005030c7c24 */ /* 0x000fe2000f8e020c */
[----:B------:R-:W-:Y:S01]  /*1b710*/  PLOP3.LUT P1, PT, PT, PT, UP0, 0x40, 0x0 ;  /* 0x000000000000781c */ /* 0x000fe20003f2e808 */
[----:B------:R-:W-:Y:S01]  /*1b720*/  IMAD R11, R2, UR6, R11 ;  /* 0x00000006020b7c24 */ /* 0x000fe2000f8e020b */
[----:B------:R-:W-:Y:S01]  /*1b730*/  ULDC UR6, c[0x0][0x610] ;  /* 0x0001840000067ab9 */ /* 0x000fe20000000800 */
[----:B------:R-:W-:Y:S01]  /*1b740*/  LOP3.LUT R2, R10, UR4, RZ, 0xc0, !PT ;  /* 0x000000040a027c12 */ /* 0x000fe2000f8ec0ff */
[----:B------:R-:W-:Y:S01]  /*1b750*/  IMAD R7, R12, UR6, R7 ;  /* 0x000000060c077c24 */ /* 0x000fe2000f8e0207 */
[----:B------:R-:W-:-:S03]  /*1b760*/  ULDC UR6, c[0x0][0x600] ;  /* 0x0001800000067ab9 */ /* 0x000fc60000000800 */
[----:B------:R-:W-:-:S05]  /*1b770*/  IMAD R2, R11, UR6, R2 ;  /* 0x000000060b027c24 */ /* 0x000fca000f8e0202 */
[----:B------:R-:W-:Y:S02]  /*1b780*/  SEL R3, R2, R7, P0 ;  /* 0x0000000702037207 */ /* 0x000fe40000000000 */
[----:B------:R-:W-:-:S07]  /*1b790*/  SEL R2, R7, R2, P1 ;  /* 0x0000000207027207 */ /* 0x000fce0000800000 */
.L_x_558:
[----:B------:R-:W-:Y:S05]  /*1b7a0*/  BSYNC B1 ;  /* 0x0000000000017941 */ /* 0x000fea0003800000 */
.L_x_557:
[----:B------:R-:W-:-:S13]  /*1b7b0*/  LOP3.LUT P0, RZ, R4, 0xff, RZ, 0xc0, !PT ;  /* 0x000000ff04ff7812 */ /* 0x000fda000780c0ff */
[----:B------:R-:W-:Y:S05]  /*1b7c0*/  @P0 BRA `(.L_x_561) ;  /* 0xfffffff400000947 */ /* 0x000fea000383ffff */
[----:B------:R-:W-:Y:S05]  /*1b7d0*/  BSYNC B0 ;  /* 0x0000000000007941 */ /* 0x000fea0003800000 */
.L_x_550:
[----:B------:R-:W-:-:S03]  /*1b7e0*/  UMOV UR6, 0xffffffff ;  /* 0xffffffff00067882 */ /* 0x000fc60000000000 */
[----:B------:R-:W-:Y:S05]  /*1b7f0*/  BRA.DIV UR6, `(.L_x_562) ;  /* 0x0000000206f47947 */ /* 0x000fea000b800000 */
[----:B------:R-:W-:-:S13]  /*1b800*/  ELECT P6, URZ, PT ;  /* 0x00000000003f782f */ /* 0x000fda00038c0000 */
.L_x_575:
[----:B------:R-:W-:Y:S04]  /*1b810*/  BSSY B0, `(.L_x_563) ;  /* 0x0000023000007945 */ /* 0x000fe80003800000 */
[----:B------:R-:W-:Y:S05]  /*1b820*/  @!P6 BRA `(.L_x_564) ;  /* 0x000000000084e947 */ /* 0x000fea0003800000 */
[----:B------:R-:W-:-:S04]  /*1b830*/  ULOP3.LUT UR6, UR40, 0x2, URZ, 0xfc, !UPT ;  /* 0x0000000228067892 */ /* 0x000fc8000f8efc3f */
[----:B------:R-:W-:-:S06]  /*1b840*/  UISETP.NE.AND UP0, UPT, UR6, 0x3, UPT ;  /* 0x000000030600788c */ /* 0x000fcc000bf05270 */
[----:B------:R-:W-:-:S13]  /*1b850*/  PLOP3.LUT P0, PT, PT, PT, UP0, 0x80, 0x0 ;  /* 0x000000000000781c */ /* 0x000fda0003f0f008 */
[----:B------:R-:W-:Y:S05]  /*1b860*/  @!P0 BRA `(.L_x_565) ;  /* 0x0000000000048947 */ /* 0x000fea0003800000 */
[----:B------:R-:W-:Y:S01]  /*1b870*/  BPT.TRAP 0x1 ;  /* 0x000000040000795c */ /* 0x000fe20000300000 */
.L_x_565:
[----:B------:R-:W0:Y:S01]  /*1b880*/  S2R R3, SR_CgaCtaId ;  /* 0x0000000000037919 */ /* 0x000e220000008800 */
[----:B------:R-:W-:-:S04]  /*1b890*/  MOV R2, 0x400 ;  /* 0x0000040000027802 */ /* 0x000fc80000000f00 */
[----:B0-----:R-:W-:Y:S02]  /*1b8a0*/  LEA R3, R3, R2, 0x18 ;  /* 0x0000000203037211 */ /* 0x001fe400078ec0ff */
[----:B------:R-:W-:-:S03]  /*1b8b0*/  SHF.L.U32 R2, R0, 0x1f, RZ ;  /* 0x0000001f00027819 */ /* 0x000fc600000006ff */
[----:B------:R-:W-:-:S05]  /*1b8c0*/  VIADD R3, R3, 0x18 ;  /* 0x0000001803037836 */ /* 0x000fca0000000000 */
[----:B------:R-:W-:-:S04]  /*1b8d0*/  LEA R5, R6, R3, 0x3 ;  /* 0x0000000306057211 */ /* 0x000fc800078e18ff */
[----:B------:R-:W0:Y:S02]  /*1b8e0*/  SYNCS.PHASECHK.TRANS64.TRYWAIT P0, [R5+URZ], R2 ;  /* 0x00000002050075a7 */ /* 0x000e24000800017f */
[----:B0-----:R-:W-:Y:S05]  /*1b8f0*/  @!P0 BRA `(.L_x_566) ;  /* 0x0000000000d48947 */ /* 0x001fea0003800000 */
.L_x_576:
[----:B------:R-:W-:-:S05]  /*1b900*/  VIADD R6, R6, 0x1 ;  /* 0x0000000106067836 */ /* 0x000fca0000000000 */
[----:B------:R-:W-:-:S04]  /*1b910*/  ISETP.NE.AND P0, PT, R6, 0x3, PT ;  /* 0x000000030600780c */ /* 0x000fc80003f05270 */
[----:B0-----:R-:W-:Y:S02]  /*1b920*/  SEL R5, RZ, 0x1, P0 ;  /* 0x00000001ff057807 */ /* 0x001fe40000000000 */
[----:B------:R-:W-:Y:S02]  /*1b930*/  SEL R6, R6, RZ, P0 ;  /* 0x000000ff06067207 */ /* 0x000fe40000000000 */
[----:B------:R-:W-:-:S03]  /*1b940*/  LOP3.LUT R5, R0, R5, RZ, 0x3c, !PT ;  /* 0x0000000500057212 */ /* 0x000fc600078e3cff */
[----:B------:R-:W-:Y:S01]  /*1b950*/  IMAD R7, R6, 0x8, R3 ;  /* 0x0000000806077824 */ /* 0x000fe200078e0203 */
[----:B------:R-:W-:-:S04]  /*1b960*/  SHF.L.U32 R0, R5, 0x1f, RZ ;  /* 0x0000001f05007819 */ /* 0x000fc800000006ff */
[----:B------:R-:W0:Y:S02]  /*1b970*/  SYNCS.PHASECHK.TRANS64.TRYWAIT P0, [R7+URZ], R0 ;  /* 0x00000000070075a7 */ /* 0x000e24000800017f */
[----:B0-----:R-:W-:Y:S05]  /*1b980*/  @!P0 BRA `(.L_x_567) ;  /* 0x0000000000c48947 */ /* 0x001fea0003800000 */
.L_x_577:
[----:B0-----:R-:W-:-:S05]  /*1b990*/  VIADD R0, R6, 0x1 ;  /* 0x0000000106007836 */ /* 0x001fca0000000000 */
[----:B------:R-:W-:-:S04]  /*1b9a0*/  ISETP.NE.AND P0, PT, R0, 0x3, PT ;  /* 0x000000030000780c */ /* 0x000fc80003f05270 */
[----:B------:R-:W-:Y:S02]  /*1b9b0*/  SEL R2, RZ, 0x1, P0 ;  /* 0x00000001ff027807 */ /* 0x000fe40000000000 */
[----:B------:R-:W-:Y:S02]  /*1b9c0*/  SEL R0, R0, RZ, P0 ;  /* 0x000000ff00007207 */ /* 0x000fe40000000000 */
[----:B------:R-:W-:Y:S02]  /*1b9d0*/  LOP3.LUT R2, R5, R2, RZ, 0x3c, !PT ;  /* 0x0000000205027212 */ /* 0x000fe400078e3cff */
[----:B------:R-:W-:Y:S02]  /*1b9e0*/  LEA R3, R0, R3, 0x3 ;  /* 0x0000000300037211 */ /* 0x000fe400078e18ff */
[----:B------:R-:W-:-:S07]  /*1b9f0*/  SHF.L.U32 R0, R2, 0x1f, RZ ;  /* 0x0000001f02007819 */ /* 0x000fce00000006ff */
.L_x_568:
[----:B0-----:R0:W1:Y:S02]  /*1ba00*/  SYNCS.PHASECHK.TRANS64.TRYWAIT P0, [R3+URZ], R0 ;  /* 0x00000000030075a7 */ /* 0x001064000800017f */
[----:B-1----:R-:W-:Y:S05]  /*1ba10*/  @!P0 NANOSLEEP.SYNCS 0x989680 ;  /* 0x009896800000895d */ /* 0x002fea0003900000 */
[----:B------:R-:W1:Y:S02]  /*1ba20*/  @!P0 SYNCS.PHASECHK.TRANS64 P0, [R3+URZ], R0 ;  /* 0x00000000030085a7 */ /* 0x000e64000800007f */
[----:B-1----:R-:W-:Y:S05]  /*1ba30*/  @!P0 BRA `(.L_x_568) ;  /* 0xfffffffc00f08947 */ /* 0x002fea000383ffff */
.L_x_564:
[----:B------:R-:W-:Y:S05]  /*1ba40*/  BSYNC B0 ;  /* 0x0000000000007941 */ /* 0x000fea0003800000 */
.L_x_563:
[----:B------:R-:W-:Y:S05]  /*1ba50*/  EXIT ;  /* 0x000000000000794d */ /* 0x000fea0003800000 */
.L_x_21:
[----:B-1----:R1:W2:Y:S02]  /*1ba60*/  SYNCS.PHASECHK.TRANS64.TRYWAIT P1, [R4+URZ], R3 ;  /* 0x00000003040075a7 */ /* 0x0022a4000802017f */
[----:B--2---:R-:W-:Y:S05]  /*1ba70*/  @!P1 NANOSLEEP.SYNCS 0x989680 ;  /* 0x009896800000995d */ /* 0x004fea0003900000 */
[----:B------:R-:W2:Y:S02]  /*1ba80*/  @!P1 SYNCS.PHASECHK.TRANS64 P1, [R4+URZ], R3 ;  /* 0x00000003040095a7 */ /* 0x000ea4000802007f */
[----:B--2---:R-:W-:Y:S05]  /*1ba90*/  @!P1 BRA `(.L_x_21) ;  /* 0xfffffffc00f09947 */ /* 0x004fea000383ffff */
[----:B------:R-:W-:Y:S05]  /*1baa0*/  BRA `(.L_x_20) ;  /* 0xfffffe5c000c7947 */ /* 0x000fea000383ffff */
.L_x_26:
[----:B-1----:R1:W2:Y:S02]  /*1bab0*/  SYNCS.PHASECHK.TRANS64.TRYWAIT P1, [R4+URZ], R5 ;  /* 0x00000005040075a7 */ /* 0x0022a4000802017f */
[----:B--2---:R-:W-:Y:S05]  /*1bac0*/  @!P1 NANOSLEEP.SYNCS 0x989680 ;  /* 0x009896800000995d */ /* 0x004fea0003900000 */
[----:B------:R-:W2:Y:S02]  /*1bad0*/  @!P1 SYNCS.PHASECHK.TRANS64 P1, [R4+URZ], R5 ;  /* 0x00000005040095a7 */ /* 0x000ea4000802007f */
[----:B--2---:R-:W-:Y:S05]  /*1bae0*/  @!P1 BRA `(.L_x_26) ;  /* 0xfffffffc00f09947 */ /* 0x004fea000383ffff */
[----:B------:R-:W-:Y:S05]  /*1baf0*/  BRA `(.L_x_25) ;  /* 0xfffffe90009c7947 */ /* 0x000fea000383ffff */
.L_x_551:
[----:B------:R-:W-:Y:S01]  /*1bb00*/  BSSY B1, `(.L_x_569) ;  /* 0x0000006000017945 */ /* 0x000fe20003800000 */
[----:B------:R-:W-:-:S07]  /*1bb10*/  IMAD.MOV.U32 R15, RZ, RZ, -0x1 ;  /* 0xffffffffff0f7424 */ /* 0x000fce00078e00ff */
[----:B------:R-:W-:Y:S05]  /*1bb20*/  WARPSYNC.COLLECTIVE R15, `(.L_x_570) ;  /* 0x000000000f0c7348 */ /* 0x000fea0003c00000 */
[----:B------:R-:W-:Y:S02]  /*1bb30*/  ELECT P6, UR62, PT ;  /* 0x00000000003e782f */ /* 0x000fe400038c0000 */
[----:B------:R-:W-:Y:S01]  /*1bb40*/  MOV R14, UR62 ;  /* 0x0000003e000e7c02 */ /* 0x000fe20008000f00 */
[----:B------:R-:W-:Y:S10]  /*1bb50*/  ENDCOLLECTIVE ;  /* 0x000000000000791b */ /* 0x000ff40003800000 */
.L_x_570:
[----:B------:R-:W-:Y:S05]  /*1bb60*/  BSYNC B1 ;  /* 0x0000000000017941 */ /* 0x000fea0003800000 */
.L_x_569:
[----:B------:R-:W-:Y:S05]  /*1bb70*/  BRA `(.L_x_571) ;  /* 0xfffffff000207947 */ /* 0x000fea000383ffff */
.L_x_554:
[----:B0-----:R0:W2:Y:S02]  /*1bb80*/  SYNCS.PHASECHK.TRANS64.TRYWAIT P0, [R10+URZ+0x18], R5 ;  /* 0x000018050a0075a7 */ /* 0x0010a4000800017f */
[----:B--2---:R-:W-:Y:S05]  /*1bb90*/  @!P0 NANOSLEEP.SYNCS 0x989680 ;  /* 0x009896800000895d */ /* 0x004fea0003900000 */
[----:B------:R-:W2:Y:S02]  /*1bba0*/  @!P0 SYNCS.PHASECHK.TRANS64 P0, [R10+URZ+0x18], R5 ;  /* 0x000018050a0085a7 */ /* 0x000ea4000800007f */
[----:B--2---:R-:W-:Y:S05]  /*1bbb0*/  @!P0 BRA `(.L_x_554) ;  /* 0xfffffffc00f08947 */ /* 0x004fea000383ffff */
[----:B------:R-:W-:Y:S05]  /*1bbc0*/  BRA `(.L_x_572) ;  /* 0xfffffff000607947 */ /* 0x000fea000383ffff */
.L_x_562:
[----:B------:R-:W-:Y:S01]  /*1bbd0*/  BSSY B0, `(.L_x_573) ;  /* 0x0000006000007945 */ /* 0x000fe20003800000 */
[----:B------:R-:W-:-:S07]  /*1bbe0*/  IMAD.MOV.U32 R15, RZ, RZ, -0x1 ;  /* 0xffffffffff0f7424 */ /* 0x000fce00078e00ff */
[----:B------:R-:W-:Y:S05]  /*1bbf0*/  WARPSYNC.COLLECTIVE R15, `(.L_x_574) ;  /* 0x000000000f0c7348 */ /* 0x000fea0003c00000 */
[----:B------:R-:W-:Y:S02]  /*1bc00*/  ELECT P6, UR62, PT ;  /* 0x00000000003e782f */ /* 0x000fe400038c0000 */
[----:B------:R-:W-:Y:S01]  /*1bc10*/  MOV R14, UR62 ;  /* 0x0000003e000e7c02 */ /* 0x000fe20008000f00 */
[----:B------:R-:W-:Y:S10]  /*1bc20*/  ENDCOLLECTIVE ;  /* 0x000000000000791b */ /* 0x000ff40003800000 */
.L_x_574:
[----:B------:R-:W-:Y:S05]  /*1bc30*/  BSYNC B0 ;  /* 0x0000000000007941 */ /* 0x000fea0003800000 */
.L_x_573:
[----:B------:R-:W-:Y:S05]  /*1bc40*/  BRA `(.L_x_575) ;  /* 0xfffffff800f07947 */ /* 0x000fea000383ffff */
.L_x_566:
[----:B0-----:R0:W1:Y:S02]  /*1bc50*/  SYNCS.PHASECHK.TRANS64.TRYWAIT P0, [R5+URZ], R2 ;  /* 0x00000002050075a7 */ /* 0x001064000800017f */
[----:B-1----:R-:W-:Y:S05]  /*1bc60*/  @!P0 NANOSLEEP.SYNCS 0x989680 ;  /* 0x009896800000895d */ /* 0x002fea0003900000 */
[----:B------:R-:W1:Y:S02]  /*1bc70*/  @!P0 SYNCS.PHASECHK.TRANS64 P0, [R5+URZ], R2 ;  /* 0x00000002050085a7 */ /* 0x000e64000800007f */
[----:B-1----:R-:W-:Y:S05]  /*1bc80*/  @!P0 BRA `(.L_x_566) ;  /* 0xfffffffc00f08947 */ /* 0x002fea000383ffff */
[----:B------:R-:W-:Y:S05]  /*1bc90*/  BRA `(.L_x_576) ;  /* 0xfffffffc00187947 */ /* 0x000fea000383ffff */
.L_x_567:
[----:B0-----:R0:W1:Y:S02]  /*1bca0*/  SYNCS.PHASECHK.TRANS64.TRYWAIT P0, [R7+URZ], R0 ;  /* 0x00000000070075a7 */ /* 0x001064000800017f */
[----:B-1----:R-:W-:Y:S05]  /*1bcb0*/  @!P0 NANOSLEEP.SYNCS 0x989680 ;  /* 0x009896800000895d */ /* 0x002fea0003900000 */
[----:B------:R-:W1:Y:S02]  /*1bcc0*/  @!P0 SYNCS.PHASECHK.TRANS64 P0, [R7+URZ], R0 ;  /* 0x00000000070085a7 */ /* 0x000e64000800007f */
[----:B-1----:R-:W-:Y:S05]  /*1bcd0*/  @!P0 BRA `(.L_x_567) ;  /* 0xfffffffc00f08947 */ /* 0x002fea000383ffff */
[----:B------:R-:W-:Y:S05]  /*1bce0*/  BRA `(.L_x_577) ;  /* 0xfffffffc00287947 */ /* 0x000fea000383ffff */
.L_x_578:
[----:B------:R-:W-:-:S00]  /*1bcf0*/  BRA `(.L_x_578) ;  /* 0xfffffffc00fc7947 */ /* 0x000fc0000383ffff */
[----:B------:R-:W-:-:S00]  /*1bd00*/  NOP ;  /* 0x0000000000007918 */ /* 0x000fc00000000000 */
[----:B------:R-:W-:-:S00]  /*1bd10*/  NOP ;  /* 0x0000000000007918 */ /* 0x000fc00000000000 */
[----:B------:R-:W-:-:S00]  /*1bd20*/  NOP ;  /* 0x0000000000007918 */ /* 0x000fc00000000000 */
[----:B------:R-:W-:-:S00]  /*1bd30*/  NOP ;  /* 0x0000000000007918 */ /* 0x000fc00000000000 */
[----:B------:R-:W-:-:S00]  /*1bd40*/  NOP ;  /* 0x0000000000007918 */ /* 0x000fc00000000000 */
[----:B------:R-:W-:-:S00]  /*1bd50*/  NOP ;  /* 0x0000000000007918 */ /* 0x000fc00000000000 */
[----:B------:R-:W-:-:S00]  /*1bd60*/  NOP ;  /* 0x0000000000007918 */ /* 0x000fc00000000000 */
[----:B------:R-:W-:-:S00]  /*1bd70*/  NOP ;  /* 0x0000000000007918 */ /* 0x000fc00000000000 */
.L_x_579:


//--------------------- .nv.global.init           --------------------------
	.section	.nv.global.init,"aw",@progbits
.nv.global.init:
	.type		$str$22,@object
	.size		$str$22,($str$23 - $str$22)
$str$22:
        /*0000*/ 	.byte	0x6b, 0x5f, 0x74, 0x69, 0x6c, 0x65, 0x5f, 0x63, 0x6f, 0x75, 0x6e, 0x74, 0x20, 0x3e, 0x3d, 0x20
        /*0010*/ 	.byte	0x31, 0x00
	.type		$str$23,@object
	.size		$str$23,(__unnamed_1 - $str$23)
$str$23:
        /*0012*/ 	.byte	0x2f, 0x74, 0x6d, 0x70, 0x2f, 0x63, 0x75, 0x74, 0x6c, 0x61, 0x73, 0x73, 0x5f, 0x73, 0x77, 0x65
        /*0022*/ 	.byte	0x65, 0x70, 0x5f, 0x73, 0x72, 0x63, 0x2f, 0x69, 0x6e, 0x63, 0x6c, 0x75, 0x64, 0x65, 0x2f, 0x63
        /*0032*/ 	.byte	0x75, 0x74, 0x6c, 0x61, 0x73, 0x73, 0x2f, 0x67, 0x65, 0x6d, 0x6d, 0x2f, 0x63, 0x6f, 0x6c, 0x6c
        /*0042*/ 	.byte	0x65, 0x63, 0x74, 0x69, 0x76, 0x65, 0x2f, 0x73, 0x6d, 0x39, 0x30, 0x5f, 0x6d, 0x6d, 0x61, 0x5f
        /*0052*/ 	.byte	0x74, 0x6d, 0x61, 0x5f, 0x67, 0x6d, 0x6d, 0x61, 0x5f, 0x73, 0x73, 0x5f, 0x77, 0x61, 0x72, 0x70
        /*0062*/ 	.byte	0x73, 0x70, 0x65, 0x63, 0x69, 0x61, 0x6c, 0x69, 0x7a, 0x65, 0x64, 0x2e, 0x68, 0x70, 0x70, 0x00
	.type		__unnamed_1,@object
	.size		__unnamed_1,(.L_0 - __unnamed_1)
__unnamed_1:
        /* <DEDUP_REMOVED lines=183> */
.L_0:


//--------------------- .nv.shared._ZN7cutlass13device_kernelINS_4gemm6kernel13GemmUniversalIN4cute5tupleIJiiiiEEENS1_10collective13CollectiveMmaINS1_34MainloopSm90TmaGmmaWarpSpecializedILi3ENS5_IJNS4_1CILi2EEESB_NSA_ILi1EEEEEENS1_35KernelTmaWarpSpecializedCooperativeEEENS5_IJNSA_ILi256EEESG_NSA_ILi64EEEEEENS_10bfloat16_tENS5_IJlSC_lEEESJ_SK_NS4_8TiledMMAINS4_8MMA_AtomIJNS4_4SM904GMMA28MMA_64x256x16_F32BF16BF16_SSILNSO_5MajorE0ELSQ_0ELNSO_7ScaleInE1ELSR_1EEEEEENS4_6LayoutINS5_IJSB_SC_SC_EEENS5_IJSC_NSA_ILi0EEESW_EEEEENS5_IJNS4_10UnderscoreESZ_SZ_EEEEENS4_23SM90_TMA_LOAD_MULTICASTENS4_14ComposedLayoutINS4_7SwizzleILi3ELi4ELi3EEENS4_18smem_ptr_flag_bitsILi16EEENSU_INS5_IJNSA_ILi8EEESH_EEENS5_IJSH_SC_EEEEEEEvNS4_8identityES12_S1C_vS1D_EENS_8epilogue10collective6detail29Sm90TmaWarpSpecializedAdapterINS1G_15DefaultEpilogueISJ_SK_SK_NS1F_6thread17LinearCombinationISJ_Li1EffLNS1K_9ScaleType4KindE0ELNS_15FloatRoundStyleE2ESJ_EENS1_15EpilogueDefaultEEEEEvvEEEEvNT_6ParamsE --------------------------
	.section	.nv.shared._ZN7cutlass13device_kernelINS_4gemm6kernel13GemmUniversalIN4cute5tupleIJiiiiEEENS1_10collective13CollectiveMmaINS1_34MainloopSm90TmaGmmaWarpSpecializedILi3ENS5_IJNS4_1CILi2EEESB_NSA_ILi1EEEEEENS1_35KernelTmaWarpSpecializedCooperativeEEENS5_IJNSA_ILi256EEESG_NSA_ILi64EEEEEENS_10bfloat16_tENS5_IJlSC_lEEESJ_SK_NS4_8TiledMMAINS4_8MMA_AtomIJNS4_4SM904GMMA28MMA_64x256x16_F32BF16BF16_SSILNSO_5MajorE0ELSQ_0ELNSO_7ScaleInE1ELSR_1EEEEEENS4_6LayoutINS5_IJSB_SC_SC_EEENS5_IJSC_NSA_ILi0EEESW_EEEEENS5_IJNS4_10UnderscoreESZ_SZ_EEEEENS4_23SM90_TMA_LOAD_MULTICASTENS4_14ComposedLayoutINS4_7SwizzleILi3ELi4ELi3EEENS4_18smem_ptr_flag_bitsILi16EEENSU_INS5_IJNSA_ILi8EEESH_EEENS5_IJSH_SC_EEEEEEEvNS4_8identityES12_S1C_vS1D_EENS_8epilogue10collective6detail29Sm90TmaWarpSpecializedAdapterINS1G_15DefaultEpilogueISJ_SK_SK_NS1F_6thread17LinearCombinationISJ_Li1EffLNS1K_9ScaleType4KindE0ELNS_15FloatRoundStyleE2ESJ_EENS1_15EpilogueDefaultEEEEEvvEEEEvNT_6ParamsE,"aw",@nobits
	.sectionflags	@""
	.align	16
	.zero		1024


//--------------------- .nv.shared.reserved.0     --------------------------
	.section	.nv.shared.reserved.0,"aw",@nobits
	.weak		__nv_reservedSMEM_offset_0_alias
	.size		__nv_reservedSMEM_offset_0_alias, 0, 0
	.other		__nv_reservedSMEM_offset_0_alias,@"STO_CUDA_RESERVED_SHARED STV_DEFAULT"
__nv_reservedSMEM_offset_0_alias:
	.zero		0


//--------------------- .nv.global                --------------------------
	.section	.nv.global,"aw",@nobits
.nv.global:
	.type		_ZN39_INTERNAL_7ad9e303_4_k_cu_ac918bf2_34414cute1_E,@object
	.size		_ZN39_INTERNAL_7ad9e303_4_k_cu_ac918bf2_34414cute1_E,(_ZN39_INTERNAL_7ad9e303_4_k_cu_ac918bf2_34414cuda3std3__45__cpo6cbeginE - _ZN39_INTERNAL_7ad9e303_4_k_cu_ac918bf2_34414cute1_E)
_ZN39_INTERNAL_7ad9e303_4_k_cu_ac918bf2_34414cute1_E:
	.zero		1
	.type		_ZN39_INTERNAL_7ad9e303_4_k_cu_ac918bf2_34414cuda3std3__45__cpo6cbeginE,@object
	.size		_ZN39_INTERNAL_7ad9e303_4_k_cu_ac918bf2_34414cuda3std3__45__cpo6cbeginE,(_ZN39_INTERNAL_7ad9e303_4_k_cu_ac918bf2_34414cuda3std3__48in_placeE - _ZN39_INTERNAL_7ad9e303_4_k_cu_ac918bf2_34414cuda3std3__45__cpo6cbeginE)
_ZN39_INTERNAL_7ad9e303_4_k_cu_ac918bf2_34414cuda3std3__45__cpo6cbeginE:
	.zero		1
	.type		_ZN39_INTERNAL_7ad9e303_4_k_cu_ac918bf2_34414cuda3std3__48in_placeE,@object
	.size		_ZN39_INTERNAL_7ad9e303_4_k_cu_ac918bf2_34414cuda3std3__48in_placeE,(_ZN39_INTERNAL_7ad9e303_4_k_cu_ac918bf2_34414cuda3std6ranges3__45__cpo9iter_moveE - _ZN39_INTERNAL_7ad9e303_4_k_cu_ac918bf2_34414cuda3std3__48in_placeE)
_ZN39_INTERNAL_7ad9e303_4_k_cu_ac918bf2_34414cuda3std3__48in_placeE:
	.zero		1
	.type		_ZN39_INTERNAL_7ad9e303_4_k_cu_ac918bf2_34414cuda3std6ranges3__45__cpo9iter_moveE,@object
	.size		_ZN39_INTERNAL_7ad9e303_4_k_cu_ac918bf2_34414cuda3std6ranges3__45__cpo9iter_moveE,(_ZN39_INTERNAL_7ad9e303_4_k_cu_ac918bf2_34414cuda3std3__45__cpo5beginE - _ZN39_INTERNAL_7ad9e303_4_k_cu_ac918bf2_34414cuda3std6ranges3__45__cpo9iter_moveE)
_ZN39_INTERNAL_7ad9e303_4_k_cu_ac918bf2_34414cuda3std6ranges3__45__cpo9iter_moveE:
	.zero		1
	.type		_ZN39_INTERNAL_7ad9e303_4_k_cu_ac918bf2_34414cuda3std3__45__cpo5beginE,@object
	.size		_ZN39_INTERNAL_7ad9e303_4_k_cu_ac918bf2_34414cuda3std3__45__cpo5beginE,(_ZN39_INTERNAL_7ad9e303_4_k_cu_ac918bf2_34414cuda3std3__441_GLOBAL__N__7ad9e303_4_k_cu_ac918bf2_34416ignoreE - _ZN39_INTERNAL_7ad9e303_4_k_cu_ac918bf2_34414cuda3std3__45__cpo5beginE)
_ZN39_INTERNAL_7ad9e303_4_k_cu_ac918bf2_34414cuda3std3__45__cpo5beginE:
	.zero		1
	.type		_ZN39_INTERNAL_7ad9e303_4_k_cu_ac918bf2_34414cuda3std3__441_GLOBAL__N__7ad9e303_4_k_cu_ac918bf2_34416ignoreE,@object
	.size		_ZN39_INTERNAL_7ad9e303_4_k_cu_ac918bf2_34414cuda3std3__441_GLOBAL__N__7ad9e303_4_k_cu_ac918bf2_34416ignoreE,(_ZN39_INTERNAL_7ad9e303_4_k_cu_ac918bf2_34414cute7productE - _ZN39_INTERNAL_7ad9e303_4_k_cu_ac918bf2_34414cuda3std3__441_GLOBAL__N__7ad9e303_4_k_cu_ac918bf2_34416ignoreE)
_ZN39_INTERNAL_7ad9e303_4_k_cu_ac918bf2_34414cuda3std3__441_GLOBAL__N__7ad9e303_4_k_cu_ac918bf2_34416ignoreE:
	.zero		1
	.type		_ZN39_INTERNAL_7ad9e303_4_k_cu_ac918bf2_34414cute7productE,@object
	.size		_ZN39_INTERNAL_7ad9e303_4_k_cu_ac918bf2_34414cute7productE,(_ZN39_INTERNAL_7ad9e303_4_k_cu_ac918bf2_34414cuda3std3__45__cpo3endE - _ZN39_INTERNAL_7ad9e303_4_k_cu_ac918bf2_34414cute7productE)
_ZN39_INTERNAL_7ad9e303_4_k_cu_ac918bf2_34414cute7productE:
	.zero		1
	.type		_ZN39_INTERNAL_7ad9e303_4_k_cu_ac918bf2_34414cuda3std3__45__cpo3endE,@object
	.size		_ZN39_INTERNAL_7ad9e303_4_k_cu_ac918bf2_34414cuda3std3__45__cpo3endE,(_ZN39_INTERNAL_7ad9e303_4_k_cu_ac918bf2_34414cuda3std3__419piecewise_constructE - _ZN39_INTERNAL_7ad9e303_4_k_cu_ac918bf2_34414cuda3std3__45__cpo3endE)
_ZN39_INTERNAL_7ad9e303_4_k_cu_ac918bf2_34414cuda3std3__45__cpo3endE:
	.zero		1
	.type		_ZN39_INTERNAL_7ad9e303_4_k_cu_ac918bf2_34414cuda3std3__419piecewise_constructE,@object
	.size		_ZN39_INTERNAL_7ad9e303_4_k_cu_ac918bf2_34414cuda3std3__419piecewise_constructE,(_ZN39_INTERNAL_7ad9e303_4_k_cu_ac918bf2_34414cuda3std3__45__cpo4cendE - _ZN39_INTERNAL_7ad9e303_4_k_cu_ac918bf2_34414cuda3std3__419piecewise_constructE)
_ZN39_INTERNAL_7ad9e303_4_k_cu_ac918bf2_34414cuda3std3__419piecewise_constructE:
	.zero		1
	.type		_ZN39_INTERNAL_7ad9e303_4_k_cu_ac918bf2_34414cuda3std3__45__cpo4cendE,@object
	.size		_ZN39_INTERNAL_7ad9e303_4_k_cu_ac918bf2_34414cuda3std3__45__cpo4cendE,(_ZN39_INTERNAL_7ad9e303_4_k_cu_ac918bf2_34414cuda3std6ranges3__45__cpo4swapE - _ZN39_INTERNAL_7ad9e303_4_k_cu_ac918bf2_34414cuda3std3__45__cpo4cendE)
_ZN39_INTERNAL_7ad9e303_4_k_cu_ac918bf2_34414cuda3std3__45__cpo4cendE:
	.zero		1
	.type		_ZN39_INTERNAL_7ad9e303_4_k_cu_ac918bf2_34414cuda3std6ranges3__45__cpo4swapE,@object
	.size		_ZN39_INTERNAL_7ad9e303_4_k_cu_ac918bf2_34414cuda3std6ranges3__45__cpo4swapE,(.L_8 - _ZN39_INTERNAL_7ad9e303_4_k_cu_ac918bf2_34414cuda3std6ranges3__45__cpo4swapE)
_ZN39_INTERNAL_7ad9e303_4_k_cu_ac918bf2_34414cuda3std6ranges3__45__cpo4swapE:
	.zero		1
.L_8:


//--------------------- .nv.constant0._ZN7cutlass13device_kernelINS_4gemm6kernel13GemmUniversalIN4cute5tupleIJiiiiEEENS1_10collective13CollectiveMmaINS1_34MainloopSm90TmaGmmaWarpSpecializedILi3ENS5_IJNS4_1CILi2EEESB_NSA_ILi1EEEEEENS1_35KernelTmaWarpSpecializedCooperativeEEENS5_IJNSA_ILi256EEESG_NSA_ILi64EEEEEENS_10bfloat16_tENS5_IJlSC_lEEESJ_SK_NS4_8TiledMMAINS4_8MMA_AtomIJNS4_4SM904GMMA28MMA_64x256x16_F32BF16BF16_SSILNSO_5MajorE0ELSQ_0ELNSO_7ScaleInE1ELSR_1EEEEEENS4_6LayoutINS5_IJSB_SC_SC_EEENS5_IJSC_NSA_ILi0EEESW_EEEEENS5_IJNS4_10UnderscoreESZ_SZ_EEEEENS4_23SM90_TMA_LOAD_MULTICASTENS4_14ComposedLayoutINS4_7SwizzleILi3ELi4ELi3EEENS4_18smem_ptr_flag_bitsILi16EEENSU_INS5_IJNSA_ILi8EEESH_EEENS5_IJSH_SC_EEEEEEEvNS4_8identityES12_S1C_vS1D_EENS_8epilogue10collective6detail29Sm90TmaWarpSpecializedAdapterINS1G_15DefaultEpilogueISJ_SK_SK_NS1F_6thread17LinearCombinationISJ_Li1EffLNS1K_9ScaleType4KindE0ELNS_15FloatRoundStyleE2ESJ_EENS1_15EpilogueDefaultEEEEEvvEEEEvNT_6ParamsE --------------------------
	.section	.nv.constant0._ZN7cutlass13device_kernelINS_4gemm6kernel13GemmUniversalIN4cute5tupleIJiiiiEEENS1_10collective13CollectiveMmaINS1_34MainloopSm90TmaGmmaWarpSpecializedILi3ENS5_IJNS4_1CILi2EEESB_NSA_ILi1EEEEEENS1_35KernelTmaWarpSpecializedCooperativeEEENS5_IJNSA_ILi256EEESG_NSA_ILi64EEEEEENS_10bfloat16_tENS5_IJlSC_lEEESJ_SK_NS4_8TiledMMAINS4_8MMA_AtomIJNS4_4SM904GMMA28MMA_64x256x16_F32BF16BF16_SSILNSO_5MajorE0ELSQ_0ELNSO_7ScaleInE1ELSR_1EEEEEENS4_6LayoutINS5_IJSB_SC_SC_EEENS5_IJSC_NSA_ILi0EEESW_EEEEENS5_IJNS4_10UnderscoreESZ_SZ_EEEEENS4_23SM90_TMA_LOAD_MULTICASTENS4_14ComposedLayoutINS4_7SwizzleILi3ELi4ELi3EEENS4_18smem_ptr_flag_bitsILi16EEENSU_INS5_IJNSA_ILi8EEESH_EEENS5_IJSH_SC_EEEEEEEvNS4_8identityES12_S1C_vS1D_EENS_8epilogue10collective6detail29Sm90TmaWarpSpecializedAdapterINS1G_15DefaultEpilogueISJ_SK_SK_NS1F_6thread17LinearCombinationISJ_Li1EffLNS1K_9ScaleType4KindE0ELNS_15FloatRoundStyleE2ESJ_EENS1_15EpilogueDefaultEEEEEvvEEEEvNT_6ParamsE,"a",@progbits
	.sectionflags	@""
	.align	4
.nv.constant0._ZN7cutlass13device_kernelINS_4gemm6kernel13GemmUniversalIN4cute5tupleIJiiiiEEENS1_10collective13CollectiveMmaINS1_34MainloopSm90TmaGmmaWarpSpecializedILi3ENS5_IJNS4_1CILi2EEESB_NSA_ILi1EEEEEENS1_35KernelTmaWarpSpecializedCooperativeEEENS5_IJNSA_ILi256EEESG_NSA_ILi64EEEEEENS_10bfloat16_tENS5_IJlSC_lEEESJ_SK_NS4_8TiledMMAINS4_8MMA_AtomIJNS4_4SM904GMMA28MMA_64x256x16_F32BF16BF16_SSILNSO_5MajorE0ELSQ_0ELNSO_7ScaleInE1ELSR_1EEEEEENS4_6LayoutINS5_IJSB_SC_SC_EEENS5_IJSC_NSA_ILi0EEESW_EEEEENS5_IJNS4_10UnderscoreESZ_SZ_EEEEENS4_23SM90_TMA_LOAD_MULTICASTENS4_14ComposedLayoutINS4_7SwizzleILi3ELi4ELi3EEENS4_18smem_ptr_flag_bitsILi16EEENSU_INS5_IJNSA_ILi8EEESH_EEENS5_IJSH_SC_EEEEEEEvNS4_8identityES12_S1C_vS1D_EENS_8epilogue10collective6detail29Sm90TmaWarpSpecializedAdapterINS1G_15DefaultEpilogueISJ_SK_SK_NS1F_6thread17LinearCombinationISJ_Li1EffLNS1K_9ScaleType4KindE0ELNS_15FloatRoundStyleE2ESJ_EENS1_15EpilogueDefaultEEEEEvvEEEEvNT_6ParamsE:
	.zero		1664


//--------------------- SYMBOLS --------------------------

	.type		.nv.reservedSmem.offset0,@object
	.size		.nv.reservedSmem.offset0,0x4
	.type		__assertfail,@function
